//
// Generated by NVIDIA NVVM Compiler
//
// Compiler Build ID: CL-36424714
// Cuda compilation tools, release 13.0, V13.0.88
// Based on NVVM 20.0.0
//

.version 9.0
.target sm_100
.address_size 64

	// .globl	_Z6searchPfiiPbS0_S_iPiS1_
.extern .func  (.param .b32 func_retval0) vprintf
(
	.param .b64 vprintf_param_0,
	.param .b64 vprintf_param_1
)
;
.extern .func free
(
	.param .b64 free_param_0
)
;
.global .align 4 .u32 count;
.global .align 4 .u32 gridSize = 4;
.global .align 4 .u32 blockSize = 4;
.global .align 4 .u32 nodes = 16;
// energy has been demoted
// best has been demoted
// solb has been demoted
// solt has been demoted
// _ZZ14straightSearchPfPbS_S0_S0_RfS1_iE7solfbit has been demoted
// _ZZ18simple_localsearchPbPfS0_iRfS1_S_E7solfbit has been demoted
// _ZZ18simple_localsearchPbPfS0_iRfS1_S_E4dxoa has been demoted
// _ZZ18simple_localsearchPbPfS0_iRfS1_S_E3min has been demoted
// _ZZ18simple_localsearchPbPfS0_iRfS1_S_E4imin has been demoted
// _ZZ8d_selectPbiiPfiRbE3min has been demoted
// _ZZ8d_selectPbiiPfiRbE4imin has been demoted
// _ZZ7hammingPKbS0_iE1r has been demoted
// _ZZ7selectgPbS_PfiRbE3min has been demoted
// _ZZ7selectgPbS_PfiRbE4imin has been demoted
.global .align 1 .b8 $str[57] = {101, 110, 101, 114, 103, 121, 32, 97, 102, 116, 101, 114, 32, 99, 111, 109, 112, 108, 101, 116, 105, 111, 110, 32, 111, 105, 102, 32, 115, 116, 114, 97, 105, 103, 104, 116, 32, 115, 101, 97, 114, 99, 104, 32, 105, 115, 32, 37, 102, 32, 111, 110, 32, 37, 100, 10};
.global .align 1 .b8 $str$1[62] = {98, 101, 115, 116, 32, 101, 110, 101, 114, 103, 121, 32, 97, 102, 116, 101, 114, 32, 99, 111, 109, 112, 108, 101, 116, 105, 111, 110, 32, 111, 102, 32, 115, 116, 114, 97, 105, 103, 104, 116, 32, 115, 101, 97, 114, 99, 104, 32, 105, 115, 32, 37, 102, 32, 111, 110, 32, 37, 100, 32, 10};
.global .align 1 .b8 $str$2[64] = {110, 101, 119, 32, 115, 111, 108, 32, 103, 101, 110, 101, 114, 97, 116, 101, 100, 32, 111, 110, 32, 100, 101, 118, 105, 99, 101, 32, 97, 110, 100, 32, 115, 116, 111, 114, 101, 100, 32, 105, 110, 32, 98, 117, 102, 102, 101, 114, 32, 102, 111, 114, 32, 98, 108, 111, 99, 107, 32, 37, 100, 32, 10};
.global .align 1 .b8 $str$3[39] = {32, 98, 101, 115, 116, 32, 101, 110, 101, 114, 103, 121, 32, 102, 114, 111, 109, 32, 100, 101, 118, 105, 99, 101, 32, 111, 110, 32, 37, 100, 32, 105, 115, 32, 37, 102, 32, 10};

.visible .entry _Z6searchPfiiPbS0_S_iPiS1_(
	.param .u64 .ptr .align 1 _Z6searchPfiiPbS0_S_iPiS1__param_0,
	.param .u32 _Z6searchPfiiPbS0_S_iPiS1__param_1,
	.param .u32 _Z6searchPfiiPbS0_S_iPiS1__param_2,
	.param .u64 .ptr .align 1 _Z6searchPfiiPbS0_S_iPiS1__param_3,
	.param .u64 .ptr .align 1 _Z6searchPfiiPbS0_S_iPiS1__param_4,
	.param .u64 .ptr .align 1 _Z6searchPfiiPbS0_S_iPiS1__param_5,
	.param .u32 _Z6searchPfiiPbS0_S_iPiS1__param_6,
	.param .u64 .ptr .align 1 _Z6searchPfiiPbS0_S_iPiS1__param_7,
	.param .u64 .ptr .align 1 _Z6searchPfiiPbS0_S_iPiS1__param_8
)
{
	.local .align 16 .b8 	__local_depot0[48];
	.reg .b64 	%SP;
	.reg .b64 	%SPL;
	.reg .pred 	%p<139>;
	.reg .b16 	%rs<121>;
	.reg .b32 	%r<388>;
	.reg .b32 	%f<86>;
	.reg .b64 	%rd<138>;
	.reg .b64 	%fd<4>;
	// demoted variable
	.shared .align 4 .f32 energy;
	// demoted variable
	.shared .align 4 .f32 best;
	// demoted variable
	.shared .align 1 .b8 solb[16];
	// demoted variable
	.shared .align 1 .b8 solt[16];
	// demoted variable
	.shared .align 1 .u8 _ZZ14straightSearchPfPbS_S0_S0_RfS1_iE7solfbit;
	// demoted variable
	.shared .align 1 .u8 _ZZ18simple_localsearchPbPfS0_iRfS1_S_E7solfbit;
	// demoted variable
	.shared .align 4 .f32 _ZZ18simple_localsearchPbPfS0_iRfS1_S_E4dxoa;
	// demoted variable
	.shared .align 4 .b8 _ZZ18simple_localsearchPbPfS0_iRfS1_S_E3min[16];
	// demoted variable
	.shared .align 4 .b8 _ZZ18simple_localsearchPbPfS0_iRfS1_S_E4imin[16];
	// demoted variable
	.shared .align 4 .b8 _ZZ8d_selectPbiiPfiRbE3min[16];
	// demoted variable
	.shared .align 4 .b8 _ZZ8d_selectPbiiPfiRbE4imin[16];
	// demoted variable
	.shared .align 4 .b8 _ZZ7hammingPKbS0_iE1r[16];
	// demoted variable
	.shared .align 4 .b8 _ZZ7selectgPbS_PfiRbE3min[16];
	// demoted variable
	.shared .align 4 .b8 _ZZ7selectgPbS_PfiRbE4imin[16];
	mov.u64 	%SPL, __local_depot0;
	cvta.local.u64 	%SP, %SPL;
	ld.param.u64 	%rd15, [_Z6searchPfiiPbS0_S_iPiS1__param_0];
	ld.param.u32 	%r140, [_Z6searchPfiiPbS0_S_iPiS1__param_1];
	ld.param.u64 	%rd16, [_Z6searchPfiiPbS0_S_iPiS1__param_4];
	ld.param.u32 	%r141, [_Z6searchPfiiPbS0_S_iPiS1__param_6];
	cvta.to.global.u64 	%rd1, %rd15;
	cvta.to.global.u64 	%rd2, %rd16;
	add.u64 	%rd3, %SPL, 0;
	add.u64 	%rd4, %SPL, 16;
	mov.u32 	%r1, %ctaid.x;
	mov.u32 	%r2, %tid.x;
	mov.u32 	%r3, %ntid.x;
	div.u32 	%r4, %r140, %r3;
	mul.lo.s32 	%r5, %r2, %r3;
	mov.b32 	%r142, 0;
	st.shared.u32 	[energy], %r142;
	add.s32 	%r6, %r4, %r5;
	setp.lt.s32 	%p1, %r4, 1;
	@%p1 bra 	$L__BB0_6;
	add.s32 	%r143, %r5, 1;
	max.s32 	%r7, %r6, %r143;
	sub.s32 	%r144, %r7, %r5;
	and.b32  	%r8, %r144, 3;
	setp.eq.s32 	%p2, %r8, 0;
	mov.u32 	%r339, %r5;
	@%p2 bra 	$L__BB0_4;
	mov.b32 	%r338, 0;
	mov.u32 	%r339, %r5;
$L__BB0_3:
	.pragma "nounroll";
	sub.s32 	%r146, %r339, %r5;
	cvt.u64.u32 	%rd19, %r146;
	add.s64 	%rd20, %rd3, %rd19;
	mov.b16 	%rs6, 0;
	st.local.u8 	[%rd20], %rs6;
	mad.lo.s32 	%r147, %r339, %r140, %r339;
	mul.wide.s32 	%rd21, %r147, 4;
	add.s64 	%rd22, %rd1, %rd21;
	ld.global.f32 	%f24, [%rd22];
	mul.wide.u32 	%rd23, %r146, 4;
	add.s64 	%rd24, %rd4, %rd23;
	st.local.f32 	[%rd24], %f24;
	add.s32 	%r339, %r339, 1;
	add.s32 	%r338, %r338, 1;
	setp.ne.s32 	%p3, %r338, %r8;
	@%p3 bra 	$L__BB0_3;
$L__BB0_4:
	sub.s32 	%r148, %r5, %r7;
	setp.gt.u32 	%p4, %r148, -4;
	@%p4 bra 	$L__BB0_6;
$L__BB0_5:
	sub.s32 	%r149, %r339, %r5;
	cvt.s64.s32 	%rd25, %r149;
	add.s64 	%rd26, %rd3, %rd25;
	mov.b16 	%rs7, 0;
	st.local.u8 	[%rd26], %rs7;
	mul.lo.s32 	%r150, %r339, %r140;
	add.s32 	%r151, %r150, %r339;
	mul.wide.s32 	%rd27, %r151, 4;
	add.s64 	%rd28, %rd1, %rd27;
	ld.global.f32 	%f25, [%rd28];
	mul.wide.s32 	%rd29, %r149, 4;
	add.s64 	%rd30, %rd4, %rd29;
	st.local.f32 	[%rd30], %f25;
	st.local.u8 	[%rd26+1], %rs7;
	add.s32 	%r152, %r150, %r140;
	cvt.s64.s32 	%rd31, %r152;
	cvt.s64.s32 	%rd32, %r339;
	add.s64 	%rd33, %rd31, %rd32;
	shl.b64 	%rd34, %rd33, 2;
	add.s64 	%rd35, %rd1, %rd34;
	ld.global.f32 	%f26, [%rd35+4];
	st.local.f32 	[%rd30+4], %f26;
	st.local.u8 	[%rd26+2], %rs7;
	add.s32 	%r153, %r152, %r140;
	cvt.s64.s32 	%rd36, %r153;
	add.s64 	%rd37, %rd36, %rd32;
	shl.b64 	%rd38, %rd37, 2;
	add.s64 	%rd39, %rd1, %rd38;
	ld.global.f32 	%f27, [%rd39+8];
	st.local.f32 	[%rd30+8], %f27;
	st.local.u8 	[%rd26+3], %rs7;
	add.s32 	%r154, %r153, %r140;
	cvt.s64.s32 	%rd40, %r154;
	add.s64 	%rd41, %rd40, %rd32;
	shl.b64 	%rd42, %rd41, 2;
	add.s64 	%rd43, %rd1, %rd42;
	ld.global.f32 	%f28, [%rd43+12];
	st.local.f32 	[%rd30+12], %f28;
	add.s32 	%r339, %r339, 4;
	setp.lt.s32 	%p5, %r339, %r6;
	@%p5 bra 	$L__BB0_5;
$L__BB0_6:
	bar.sync 	0;
	ld.global.u32 	%r341, [count];
	setp.ge.s32 	%p6, %r341, %r141;
	@%p6 bra 	$L__BB0_144;
	ld.param.u64 	%rd136, [_Z6searchPfiiPbS0_S_iPiS1__param_5];
	ld.param.u64 	%rd134, [_Z6searchPfiiPbS0_S_iPiS1__param_3];
	cvta.to.global.u64 	%rd44, %rd134;
	mul.lo.s32 	%r17, %r140, %r1;
	shl.b32 	%r155, %r2, 2;
	mov.u32 	%r156, _ZZ7selectgPbS_PfiRbE3min;
	add.s32 	%r18, %r156, %r155;
	mov.u32 	%r157, _ZZ7selectgPbS_PfiRbE4imin;
	add.s32 	%r19, %r157, %r155;
	shl.b32 	%r158, %r140, 1;
	mov.u32 	%r159, _ZZ8d_selectPbiiPfiRbE3min;
	add.s32 	%r20, %r159, %r155;
	mov.u32 	%r160, _ZZ8d_selectPbiiPfiRbE4imin;
	add.s32 	%r21, %r160, %r155;
	mov.u32 	%r161, _ZZ18simple_localsearchPbPfS0_iRfS1_S_E3min;
	add.s32 	%r22, %r161, %r155;
	mov.u32 	%r162, _ZZ18simple_localsearchPbPfS0_iRfS1_S_E4imin;
	add.s32 	%r23, %r162, %r155;
	cvta.to.global.u64 	%rd45, %rd136;
	mul.wide.u32 	%rd46, %r1, 4;
	add.s64 	%rd5, %rd45, %rd46;
	max.s32 	%r24, %r158, 1;
	add.s32 	%r25, %r5, 1;
	max.s32 	%r163, %r6, %r25;
	sub.s32 	%r164, %r163, %r5;
	and.b32  	%r26, %r164, 3;
	add.s32 	%r165, %r5, %r17;
	cvt.s64.s32 	%rd47, %r165;
	add.s64 	%rd6, %rd44, %rd47;
	mov.u32 	%r166, solt;
	add.s32 	%r27, %r166, %r5;
	cvt.s64.s32 	%rd48, %r17;
	cvt.u64.u32 	%rd49, %r5;
	add.s64 	%rd50, %rd49, %rd48;
	add.s64 	%rd7, %rd44, %rd50;
	sub.s32 	%r28, %r5, %r163;
	and.b32  	%r29, %r164, 15;
	and.b32  	%r30, %r164, -16;
	and.b32  	%r31, %r164, 7;
	mov.u32 	%r167, solb;
	add.s32 	%r32, %r167, %r5;
	add.s64 	%rd8, %rd2, %rd50;
$L__BB0_8:
	setp.lt.s32 	%p7, %r4, 1;
	add.s32 	%r168, %r341, 1;
	st.global.u32 	[count], %r168;
	@%p7 bra 	$L__BB0_16;
	setp.eq.s32 	%p8, %r26, 0;
	mov.u32 	%r342, %r5;
	@%p8 bra 	$L__BB0_13;
	setp.eq.s32 	%p9, %r26, 1;
	ld.global.u8 	%rs8, [%rd6];
	st.shared.u8 	[%r27], %rs8;
	mov.u32 	%r342, %r25;
	@%p9 bra 	$L__BB0_13;
	add.s32 	%r342, %r5, 2;
	setp.eq.s32 	%p10, %r26, 2;
	ld.global.u8 	%rs9, [%rd7+1];
	st.shared.u8 	[%r27+1], %rs9;
	@%p10 bra 	$L__BB0_13;
	add.s32 	%r342, %r5, 3;
	ld.global.u8 	%rs10, [%rd7+2];
	st.shared.u8 	[%r27+2], %rs10;
$L__BB0_13:
	setp.gt.u32 	%p11, %r28, -4;
	@%p11 bra 	$L__BB0_16;
	add.s32 	%r344, %r342, 1;
	add.s32 	%r343, %r17, %r342;
$L__BB0_15:
	ld.param.u64 	%rd135, [_Z6searchPfiiPbS0_S_iPiS1__param_3];
	cvt.s64.s32 	%rd51, %r343;
	cvta.to.global.u64 	%rd52, %rd135;
	add.s64 	%rd53, %rd52, %rd51;
	ld.global.u8 	%rs11, [%rd53];
	mov.u32 	%r169, solt;
	add.s32 	%r170, %r344, 3;
	add.s32 	%r171, %r170, %r169;
	st.shared.u8 	[%r171+-4], %rs11;
	ld.global.u8 	%rs12, [%rd53+1];
	st.shared.u8 	[%r171+-3], %rs12;
	ld.global.u8 	%rs13, [%rd53+2];
	st.shared.u8 	[%r171+-2], %rs13;
	ld.global.u8 	%rs14, [%rd53+3];
	st.shared.u8 	[%r171+-1], %rs14;
	add.s32 	%r344, %r344, 4;
	add.s32 	%r343, %r343, 4;
	setp.lt.s32 	%p12, %r170, %r6;
	@%p12 bra 	$L__BB0_15;
$L__BB0_16:
	bar.sync 	0;
	@%p7 bra 	$L__BB0_30;
	setp.gt.u32 	%p14, %r28, -16;
	mov.u32 	%r347, %r5;
	@%p14 bra 	$L__BB0_20;
	mov.b32 	%r346, 0;
	mov.u32 	%r347, %r5;
$L__BB0_19:
	.pragma "nounroll";
	mov.u32 	%r173, solb;
	add.s32 	%r174, %r173, %r347;
	mov.b16 	%rs15, 0;
	st.shared.u8 	[%r174], %rs15;
	st.shared.u8 	[%r174+1], %rs15;
	st.shared.u8 	[%r174+2], %rs15;
	st.shared.u8 	[%r174+3], %rs15;
	st.shared.u8 	[%r174+4], %rs15;
	st.shared.u8 	[%r174+5], %rs15;
	st.shared.u8 	[%r174+6], %rs15;
	st.shared.u8 	[%r174+7], %rs15;
	st.shared.u8 	[%r174+8], %rs15;
	st.shared.u8 	[%r174+9], %rs15;
	st.shared.u8 	[%r174+10], %rs15;
	st.shared.u8 	[%r174+11], %rs15;
	st.shared.u8 	[%r174+12], %rs15;
	st.shared.u8 	[%r174+13], %rs15;
	st.shared.u8 	[%r174+14], %rs15;
	st.shared.u8 	[%r174+15], %rs15;
	add.s32 	%r347, %r347, 16;
	add.s32 	%r346, %r346, 16;
	setp.ne.s32 	%p15, %r346, %r30;
	@%p15 bra 	$L__BB0_19;
$L__BB0_20:
	setp.eq.s32 	%p16, %r29, 0;
	@%p16 bra 	$L__BB0_30;
	setp.lt.u32 	%p17, %r29, 8;
	@%p17 bra 	$L__BB0_23;
	mov.u32 	%r175, solb;
	add.s32 	%r176, %r175, %r347;
	mov.b16 	%rs16, 0;
	st.shared.u8 	[%r176], %rs16;
	st.shared.u8 	[%r176+1], %rs16;
	st.shared.u8 	[%r176+2], %rs16;
	st.shared.u8 	[%r176+3], %rs16;
	st.shared.u8 	[%r176+4], %rs16;
	st.shared.u8 	[%r176+5], %rs16;
	st.shared.u8 	[%r176+6], %rs16;
	st.shared.u8 	[%r176+7], %rs16;
	add.s32 	%r347, %r347, 8;
$L__BB0_23:
	setp.eq.s32 	%p18, %r31, 0;
	@%p18 bra 	$L__BB0_30;
	setp.lt.u32 	%p19, %r31, 4;
	@%p19 bra 	$L__BB0_26;
	mov.u32 	%r177, solb;
	add.s32 	%r178, %r177, %r347;
	mov.b16 	%rs17, 0;
	st.shared.u8 	[%r178], %rs17;
	st.shared.u8 	[%r178+1], %rs17;
	st.shared.u8 	[%r178+2], %rs17;
	st.shared.u8 	[%r178+3], %rs17;
	add.s32 	%r347, %r347, 4;
$L__BB0_26:
	setp.eq.s32 	%p20, %r26, 0;
	@%p20 bra 	$L__BB0_30;
	setp.eq.s32 	%p21, %r26, 1;
	mov.u32 	%r179, solb;
	add.s32 	%r52, %r179, %r347;
	mov.b16 	%rs18, 0;
	st.shared.u8 	[%r52], %rs18;
	@%p21 bra 	$L__BB0_30;
	setp.eq.s32 	%p22, %r26, 2;
	mov.b16 	%rs19, 0;
	st.shared.u8 	[%r52+1], %rs19;
	@%p22 bra 	$L__BB0_30;
	mov.b16 	%rs20, 0;
	st.shared.u8 	[%r52+2], %rs20;
$L__BB0_30:
	mov.b32 	%r362, 0;
	st.shared.u32 	[best], %r362;
	bar.sync 	0;
	@%p7 bra 	$L__BB0_44;
	setp.gt.u32 	%p24, %r28, -16;
	mov.b32 	%r362, 0;
	mov.u32 	%r354, %r5;
	@%p24 bra 	$L__BB0_34;
	mov.b32 	%r362, 0;
	mov.u32 	%r354, %r5;
	mov.u32 	%r352, %r362;
$L__BB0_33:
	.pragma "nounroll";
	sub.s32 	%r184, %r354, %r5;
	cvt.u64.u32 	%rd54, %r184;
	add.s64 	%rd55, %rd3, %rd54;
	ld.local.u32 	%r185, [%rd55];
	bfe.u32 	%r186, %r185, 0, 8;
	cvt.u16.u32 	%rs21, %r186;
	and.b16  	%rs22, %rs21, 255;
	bfe.u32 	%r187, %r185, 8, 8;
	cvt.u16.u32 	%rs23, %r187;
	and.b16  	%rs24, %rs23, 255;
	bfe.u32 	%r188, %r185, 16, 8;
	cvt.u16.u32 	%rs25, %r188;
	and.b16  	%rs26, %rs25, 255;
	bfe.u32 	%r189, %r185, 24, 8;
	cvt.u16.u32 	%rs27, %r189;
	and.b16  	%rs28, %rs27, 255;
	mov.u32 	%r190, solt;
	add.s32 	%r191, %r190, %r354;
	ld.shared.u8 	%rs29, [%r191];
	setp.ne.s16 	%p25, %rs22, %rs29;
	selp.u32 	%r192, 1, 0, %p25;
	add.s32 	%r193, %r362, %r192;
	ld.shared.u8 	%rs30, [%r191+1];
	setp.ne.s16 	%p26, %rs24, %rs30;
	selp.u32 	%r194, 1, 0, %p26;
	add.s32 	%r195, %r193, %r194;
	ld.shared.u8 	%rs31, [%r191+2];
	setp.ne.s16 	%p27, %rs26, %rs31;
	selp.u32 	%r196, 1, 0, %p27;
	add.s32 	%r197, %r195, %r196;
	ld.shared.u8 	%rs32, [%r191+3];
	setp.ne.s16 	%p28, %rs28, %rs32;
	selp.u32 	%r198, 1, 0, %p28;
	add.s32 	%r199, %r197, %r198;
	ld.local.u32 	%r200, [%rd55+4];
	bfe.u32 	%r201, %r200, 0, 8;
	cvt.u16.u32 	%rs33, %r201;
	and.b16  	%rs34, %rs33, 255;
	bfe.u32 	%r202, %r200, 8, 8;
	cvt.u16.u32 	%rs35, %r202;
	and.b16  	%rs36, %rs35, 255;
	bfe.u32 	%r203, %r200, 16, 8;
	cvt.u16.u32 	%rs37, %r203;
	and.b16  	%rs38, %rs37, 255;
	bfe.u32 	%r204, %r200, 24, 8;
	cvt.u16.u32 	%rs39, %r204;
	and.b16  	%rs40, %rs39, 255;
	ld.shared.u8 	%rs41, [%r191+4];
	setp.ne.s16 	%p29, %rs34, %rs41;
	selp.u32 	%r205, 1, 0, %p29;
	add.s32 	%r206, %r199, %r205;
	ld.shared.u8 	%rs42, [%r191+5];
	setp.ne.s16 	%p30, %rs36, %rs42;
	selp.u32 	%r207, 1, 0, %p30;
	add.s32 	%r208, %r206, %r207;
	ld.shared.u8 	%rs43, [%r191+6];
	setp.ne.s16 	%p31, %rs38, %rs43;
	selp.u32 	%r209, 1, 0, %p31;
	add.s32 	%r210, %r208, %r209;
	ld.shared.u8 	%rs44, [%r191+7];
	setp.ne.s16 	%p32, %rs40, %rs44;
	selp.u32 	%r211, 1, 0, %p32;
	add.s32 	%r212, %r210, %r211;
	ld.local.u32 	%r213, [%rd55+8];
	bfe.u32 	%r214, %r213, 0, 8;
	cvt.u16.u32 	%rs45, %r214;
	and.b16  	%rs46, %rs45, 255;
	bfe.u32 	%r215, %r213, 8, 8;
	cvt.u16.u32 	%rs47, %r215;
	and.b16  	%rs48, %rs47, 255;
	bfe.u32 	%r216, %r213, 16, 8;
	cvt.u16.u32 	%rs49, %r216;
	and.b16  	%rs50, %rs49, 255;
	bfe.u32 	%r217, %r213, 24, 8;
	cvt.u16.u32 	%rs51, %r217;
	and.b16  	%rs52, %rs51, 255;
	ld.shared.u8 	%rs53, [%r191+8];
	setp.ne.s16 	%p33, %rs46, %rs53;
	selp.u32 	%r218, 1, 0, %p33;
	add.s32 	%r219, %r212, %r218;
	ld.shared.u8 	%rs54, [%r191+9];
	setp.ne.s16 	%p34, %rs48, %rs54;
	selp.u32 	%r220, 1, 0, %p34;
	add.s32 	%r221, %r219, %r220;
	ld.shared.u8 	%rs55, [%r191+10];
	setp.ne.s16 	%p35, %rs50, %rs55;
	selp.u32 	%r222, 1, 0, %p35;
	add.s32 	%r223, %r221, %r222;
	ld.shared.u8 	%rs56, [%r191+11];
	setp.ne.s16 	%p36, %rs52, %rs56;
	selp.u32 	%r224, 1, 0, %p36;
	add.s32 	%r225, %r223, %r224;
	ld.local.u32 	%r226, [%rd55+12];
	bfe.u32 	%r227, %r226, 0, 8;
	cvt.u16.u32 	%rs57, %r227;
	and.b16  	%rs58, %rs57, 255;
	bfe.u32 	%r228, %r226, 8, 8;
	cvt.u16.u32 	%rs59, %r228;
	and.b16  	%rs60, %rs59, 255;
	bfe.u32 	%r229, %r226, 16, 8;
	cvt.u16.u32 	%rs61, %r229;
	and.b16  	%rs62, %rs61, 255;
	bfe.u32 	%r230, %r226, 24, 8;
	cvt.u16.u32 	%rs63, %r230;
	and.b16  	%rs64, %rs63, 255;
	ld.shared.u8 	%rs65, [%r191+12];
	setp.ne.s16 	%p37, %rs58, %rs65;
	selp.u32 	%r231, 1, 0, %p37;
	add.s32 	%r232, %r225, %r231;
	ld.shared.u8 	%rs66, [%r191+13];
	setp.ne.s16 	%p38, %rs60, %rs66;
	selp.u32 	%r233, 1, 0, %p38;
	add.s32 	%r234, %r232, %r233;
	ld.shared.u8 	%rs67, [%r191+14];
	setp.ne.s16 	%p39, %rs62, %rs67;
	selp.u32 	%r235, 1, 0, %p39;
	add.s32 	%r236, %r234, %r235;
	ld.shared.u8 	%rs68, [%r191+15];
	setp.ne.s16 	%p40, %rs64, %rs68;
	selp.u32 	%r237, 1, 0, %p40;
	add.s32 	%r362, %r236, %r237;
	add.s32 	%r354, %r354, 16;
	add.s32 	%r352, %r352, 16;
	setp.ne.s32 	%p41, %r352, %r30;
	@%p41 bra 	$L__BB0_33;
$L__BB0_34:
	setp.eq.s32 	%p42, %r29, 0;
	@%p42 bra 	$L__BB0_44;
	setp.lt.u32 	%p43, %r29, 8;
	@%p43 bra 	$L__BB0_37;
	sub.s32 	%r239, %r354, %r5;
	cvt.s64.s32 	%rd56, %r239;
	add.s64 	%rd57, %rd3, %rd56;
	ld.local.u8 	%rs69, [%rd57];
	mov.u32 	%r240, solt;
	add.s32 	%r241, %r240, %r354;
	ld.shared.u8 	%rs70, [%r241];
	setp.ne.s16 	%p44, %rs69, %rs70;
	selp.u32 	%r242, 1, 0, %p44;
	add.s32 	%r243, %r362, %r242;
	ld.local.u8 	%rs71, [%rd57+1];
	ld.shared.u8 	%rs72, [%r241+1];
	setp.ne.s16 	%p45, %rs71, %rs72;
	selp.u32 	%r244, 1, 0, %p45;
	add.s32 	%r245, %r243, %r244;
	ld.local.u8 	%rs73, [%rd57+2];
	ld.shared.u8 	%rs74, [%r241+2];
	setp.ne.s16 	%p46, %rs73, %rs74;
	selp.u32 	%r246, 1, 0, %p46;
	add.s32 	%r247, %r245, %r246;
	ld.local.u8 	%rs75, [%rd57+3];
	ld.shared.u8 	%rs76, [%r241+3];
	setp.ne.s16 	%p47, %rs75, %rs76;
	selp.u32 	%r248, 1, 0, %p47;
	add.s32 	%r249, %r247, %r248;
	ld.local.u8 	%rs77, [%rd57+4];
	ld.shared.u8 	%rs78, [%r241+4];
	setp.ne.s16 	%p48, %rs77, %rs78;
	selp.u32 	%r250, 1, 0, %p48;
	add.s32 	%r251, %r249, %r250;
	ld.local.u8 	%rs79, [%rd57+5];
	ld.shared.u8 	%rs80, [%r241+5];
	setp.ne.s16 	%p49, %rs79, %rs80;
	selp.u32 	%r252, 1, 0, %p49;
	add.s32 	%r253, %r251, %r252;
	ld.local.u8 	%rs81, [%rd57+6];
	ld.shared.u8 	%rs82, [%r241+6];
	setp.ne.s16 	%p50, %rs81, %rs82;
	selp.u32 	%r254, 1, 0, %p50;
	add.s32 	%r255, %r253, %r254;
	ld.local.u8 	%rs83, [%rd57+7];
	ld.shared.u8 	%rs84, [%r241+7];
	setp.ne.s16 	%p51, %rs83, %rs84;
	selp.u32 	%r256, 1, 0, %p51;
	add.s32 	%r362, %r255, %r256;
	add.s32 	%r354, %r354, 8;
$L__BB0_37:
	setp.eq.s32 	%p52, %r31, 0;
	@%p52 bra 	$L__BB0_44;
	setp.lt.u32 	%p53, %r31, 4;
	@%p53 bra 	$L__BB0_40;
	sub.s32 	%r258, %r354, %r5;
	cvt.s64.s32 	%rd58, %r258;
	add.s64 	%rd59, %rd3, %rd58;
	ld.local.u8 	%rs85, [%rd59];
	mov.u32 	%r259, solt;
	add.s32 	%r260, %r259, %r354;
	ld.shared.u8 	%rs86, [%r260];
	setp.ne.s16 	%p54, %rs85, %rs86;
	selp.u32 	%r261, 1, 0, %p54;
	add.s32 	%r262, %r362, %r261;
	ld.local.u8 	%rs87, [%rd59+1];
	ld.shared.u8 	%rs88, [%r260+1];
	setp.ne.s16 	%p55, %rs87, %rs88;
	selp.u32 	%r263, 1, 0, %p55;
	add.s32 	%r264, %r262, %r263;
	ld.local.u8 	%rs89, [%rd59+2];
	ld.shared.u8 	%rs90, [%r260+2];
	setp.ne.s16 	%p56, %rs89, %rs90;
	selp.u32 	%r265, 1, 0, %p56;
	add.s32 	%r266, %r264, %r265;
	ld.local.u8 	%rs91, [%rd59+3];
	ld.shared.u8 	%rs92, [%r260+3];
	setp.ne.s16 	%p57, %rs91, %rs92;
	selp.u32 	%r267, 1, 0, %p57;
	add.s32 	%r362, %r266, %r267;
	add.s32 	%r354, %r354, 4;
$L__BB0_40:
	setp.eq.s32 	%p58, %r26, 0;
	@%p58 bra 	$L__BB0_44;
	setp.eq.s32 	%p59, %r26, 1;
	sub.s32 	%r268, %r354, %r5;
	cvt.s64.s32 	%rd60, %r268;
	add.s64 	%rd9, %rd3, %rd60;
	ld.local.u8 	%rs93, [%rd9];
	mov.u32 	%r269, solt;
	add.s32 	%r72, %r269, %r354;
	ld.shared.u8 	%rs94, [%r72];
	setp.ne.s16 	%p60, %rs93, %rs94;
	selp.u32 	%r270, 1, 0, %p60;
	add.s32 	%r362, %r362, %r270;
	@%p59 bra 	$L__BB0_44;
	setp.eq.s32 	%p61, %r26, 2;
	ld.local.u8 	%rs95, [%rd9+1];
	ld.shared.u8 	%rs96, [%r72+1];
	setp.ne.s16 	%p62, %rs95, %rs96;
	selp.u32 	%r271, 1, 0, %p62;
	add.s32 	%r362, %r362, %r271;
	@%p61 bra 	$L__BB0_44;
	ld.local.u8 	%rs97, [%rd9+2];
	ld.shared.u8 	%rs98, [%r72+2];
	setp.ne.s16 	%p63, %rs97, %rs98;
	selp.u32 	%r272, 1, 0, %p63;
	add.s32 	%r362, %r362, %r272;
$L__BB0_44:
	setp.lt.u32 	%p64, %r3, 2;
	shl.b32 	%r273, %r2, 2;
	mov.u32 	%r274, _ZZ7hammingPKbS0_iE1r;
	add.s32 	%r77, %r274, %r273;
	st.shared.u32 	[%r77], %r362;
	bar.sync 	0;
	@%p64 bra 	$L__BB0_49;
	mov.u32 	%r363, %r3;
$L__BB0_46:
	shr.u32 	%r79, %r363, 1;
	setp.ge.u32 	%p65, %r2, %r79;
	@%p65 bra 	$L__BB0_48;
	shl.b32 	%r275, %r79, 2;
	add.s32 	%r276, %r77, %r275;
	ld.shared.u32 	%r277, [%r276];
	ld.shared.u32 	%r278, [%r77];
	add.s32 	%r279, %r278, %r277;
	st.shared.u32 	[%r77], %r279;
$L__BB0_48:
	bar.sync 	0;
	setp.gt.u32 	%p66, %r363, 3;
	mov.u32 	%r363, %r79;
	@%p66 bra 	$L__BB0_46;
$L__BB0_49:
	ld.shared.u32 	%r364, [_ZZ7hammingPKbS0_iE1r];
	bar.sync 	0;
	ld.shared.f32 	%f29, [energy];
	st.shared.f32 	[best], %f29;
	setp.lt.s32 	%p67, %r364, 1;
	@%p67 bra 	$L__BB0_80;
$L__BB0_50:
	mov.u32 	%r81, %r364;
	bar.sync 	0;
	mov.f32 	%f77, 0f501502F9;
	mov.b32 	%r366, 0;
	@%p7 bra 	$L__BB0_56;
	mov.b32 	%r366, 0;
	mov.f32 	%f77, 0f501502F9;
	mov.u32 	%r365, %r5;
$L__BB0_52:
	sub.s32 	%r84, %r365, %r5;
	cvt.u64.u32 	%rd61, %r84;
	add.s64 	%rd62, %rd3, %rd61;
	ld.local.u8 	%rs99, [%rd62];
	mov.u32 	%r282, solt;
	add.s32 	%r283, %r282, %r365;
	ld.shared.u8 	%rs100, [%r283];
	setp.eq.s16 	%p69, %rs99, %rs100;
	@%p69 bra 	$L__BB0_55;
	mul.wide.u32 	%rd63, %r84, 4;
	add.s64 	%rd64, %rd4, %rd63;
	ld.local.f32 	%f2, [%rd64];
	setp.geu.f32 	%p70, %f2, %f77;
	@%p70 bra 	$L__BB0_55;
	mov.u32 	%r366, %r365;
	mov.f32 	%f77, %f2;
$L__BB0_55:
	add.s32 	%r365, %r365, 1;
	setp.lt.s32 	%p71, %r365, %r6;
	@%p71 bra 	$L__BB0_52;
$L__BB0_56:
	st.shared.f32 	[%r18], %f77;
	st.shared.u32 	[%r19], %r366;
	bar.sync 	0;
	@%p64 bra 	$L__BB0_62;
	mov.u32 	%r369, %r3;
$L__BB0_58:
	mov.u32 	%r88, %r369;
	shr.u32 	%r369, %r88, 1;
	setp.ge.u32 	%p73, %r2, %r369;
	@%p73 bra 	$L__BB0_61;
	ld.shared.f32 	%f32, [%r18];
	shl.b32 	%r90, %r369, 2;
	add.s32 	%r284, %r18, %r90;
	ld.shared.f32 	%f5, [%r284];
	setp.leu.f32 	%p74, %f32, %f5;
	@%p74 bra 	$L__BB0_61;
	st.shared.f32 	[%r18], %f5;
	add.s32 	%r285, %r19, %r90;
	ld.shared.u32 	%r286, [%r285];
	st.shared.u32 	[%r19], %r286;
$L__BB0_61:
	bar.sync 	0;
	setp.gt.u32 	%p75, %r88, 3;
	@%p75 bra 	$L__BB0_58;
$L__BB0_62:
	ld.shared.u32 	%r91, [_ZZ7selectgPbS_PfiRbE4imin];
	div.s32 	%r287, %r91, %r4;
	setp.ne.s32 	%p76, %r2, %r287;
	@%p76 bra 	$L__BB0_64;
	sub.s32 	%r288, %r91, %r5;
	cvt.s64.s32 	%rd65, %r288;
	add.s64 	%rd66, %rd3, %rd65;
	ld.local.u8 	%rs101, [%rd66];
	st.shared.u8 	[_ZZ14straightSearchPfPbS_S0_S0_RfS1_iE7solfbit], %rs101;
$L__BB0_64:
	bar.sync 	0;
	ld.shared.u32 	%r92, [_ZZ7selectgPbS_PfiRbE4imin];
	bar.sync 	0;
	@%p7 bra 	$L__BB0_71;
	ld.shared.u8 	%rs1, [_ZZ14straightSearchPfPbS_S0_S0_RfS1_iE7solfbit];
	mul.lo.s32 	%r93, %r92, %r140;
	mov.u32 	%r370, %r5;
$L__BB0_66:
	setp.eq.s32 	%p78, %r370, %r92;
	@%p78 bra 	$L__BB0_70;
	sub.s32 	%r95, %r370, %r5;
	cvt.u64.u32 	%rd67, %r95;
	add.s64 	%rd68, %rd3, %rd67;
	ld.local.u8 	%rs102, [%rd68];
	setp.ne.s16 	%p79, %rs1, %rs102;
	@%p79 bra 	$L__BB0_69;
	mul.wide.u32 	%rd75, %r95, 4;
	add.s64 	%rd76, %rd4, %rd75;
	ld.local.f32 	%f38, [%rd76];
	mad.lo.s32 	%r291, %r370, %r140, %r92;
	mul.wide.s32 	%rd77, %r291, 4;
	add.s64 	%rd78, %rd1, %rd77;
	ld.global.f32 	%f39, [%rd78];
	add.s32 	%r292, %r370, %r93;
	mul.wide.s32 	%rd79, %r292, 4;
	add.s64 	%rd80, %rd1, %rd79;
	ld.global.f32 	%f40, [%rd80];
	add.f32 	%f41, %f39, %f40;
	add.f32 	%f42, %f38, %f41;
	st.local.f32 	[%rd76], %f42;
	bra.uni 	$L__BB0_70;
$L__BB0_69:
	mul.wide.u32 	%rd69, %r95, 4;
	add.s64 	%rd70, %rd4, %rd69;
	ld.local.f32 	%f33, [%rd70];
	mad.lo.s32 	%r289, %r370, %r140, %r92;
	mul.wide.s32 	%rd71, %r289, 4;
	add.s64 	%rd72, %rd1, %rd71;
	ld.global.f32 	%f34, [%rd72];
	add.s32 	%r290, %r370, %r93;
	mul.wide.s32 	%rd73, %r290, 4;
	add.s64 	%rd74, %rd1, %rd73;
	ld.global.f32 	%f35, [%rd74];
	add.f32 	%f36, %f34, %f35;
	sub.f32 	%f37, %f33, %f36;
	st.local.f32 	[%rd70], %f37;
$L__BB0_70:
	add.s32 	%r370, %r370, 1;
	setp.lt.s32 	%p80, %r370, %r6;
	@%p80 bra 	$L__BB0_66;
$L__BB0_71:
	div.s32 	%r293, %r92, %r4;
	setp.ne.s32 	%p81, %r2, %r293;
	@%p81 bra 	$L__BB0_73;
	ld.shared.f32 	%f43, [energy];
	sub.s32 	%r294, %r92, %r5;
	cvt.s64.s32 	%rd81, %r294;
	mul.wide.s32 	%rd82, %r294, 4;
	add.s64 	%rd83, %rd4, %rd82;
	ld.local.f32 	%f44, [%rd83];
	add.f32 	%f45, %f43, %f44;
	st.shared.f32 	[energy], %f45;
	neg.f32 	%f46, %f44;
	st.local.f32 	[%rd83], %f46;
	add.s64 	%rd84, %rd3, %rd81;
	ld.local.u8 	%rs104, [%rd84];
	setp.ne.s16 	%p82, %rs104, 1;
	selp.u16 	%rs105, 1, 0, %p82;
	st.local.u8 	[%rd84], %rs105;
$L__BB0_73:
	bar.sync 	0;
	ld.shared.f32 	%f47, [energy];
	ld.shared.f32 	%f48, [best];
	setp.geu.f32 	%p83, %f47, %f48;
	@%p83 bra 	$L__BB0_79;
	@%p7 bra 	$L__BB0_77;
	mov.u32 	%r371, %r5;
$L__BB0_76:
	sub.s32 	%r295, %r371, %r5;
	cvt.u64.u32 	%rd85, %r295;
	add.s64 	%rd86, %rd3, %rd85;
	ld.local.u8 	%rs106, [%rd86];
	mov.u32 	%r296, solb;
	add.s32 	%r297, %r296, %r371;
	st.shared.u8 	[%r297], %rs106;
	add.s32 	%r371, %r371, 1;
	setp.lt.s32 	%p85, %r371, %r6;
	@%p85 bra 	$L__BB0_76;
$L__BB0_77:
	setp.ne.s32 	%p86, %r2, 0;
	bar.sync 	0;
	@%p86 bra 	$L__BB0_79;
	ld.shared.f32 	%f49, [energy];
	st.shared.f32 	[best], %f49;
$L__BB0_79:
	add.s32 	%r364, %r81, -1;
	setp.gt.s32 	%p87, %r81, 1;
	@%p87 bra 	$L__BB0_50;
$L__BB0_80:
	setp.ne.s32 	%p88, %r2, 0;
	bar.sync 	0;
	@%p88 bra 	$L__BB0_82;
	ld.shared.f32 	%f50, [energy];
	cvt.f64.f32 	%fd1, %f50;
	add.u64 	%rd87, %SP, 32;
	add.u64 	%rd88, %SPL, 32;
	st.local.f64 	[%rd88], %fd1;
	st.local.u32 	[%rd88+8], %r1;
	mov.u64 	%rd89, $str;
	cvta.global.u64 	%rd90, %rd89;
	{ // callseq 0, 0
	.param .b64 param0;
	st.param.b64 	[param0], %rd90;
	.param .b64 param1;
	st.param.b64 	[param1], %rd87;
	.param .b32 retval0;
	call.uni (retval0), 
	vprintf, 
	(
	param0, 
	param1
	);
	ld.param.b32 	%r298, [retval0];
	} // callseq 0
	ld.shared.f32 	%f51, [best];
	cvt.f64.f32 	%fd2, %f51;
	st.local.f64 	[%rd88], %fd2;
	st.local.u32 	[%rd88+8], %r1;
	mov.u64 	%rd91, $str$1;
	cvta.global.u64 	%rd92, %rd91;
	{ // callseq 1, 0
	.param .b64 param0;
	st.param.b64 	[param0], %rd92;
	.param .b64 param1;
	st.param.b64 	[param1], %rd87;
	.param .b32 retval0;
	call.uni (retval0), 
	vprintf, 
	(
	param0, 
	param1
	);
	ld.param.b32 	%r300, [retval0];
	} // callseq 1
$L__BB0_82:
	setp.lt.s32 	%p89, %r140, 1;
	bar.sync 	0;
	@%p89 bra 	$L__BB0_134;
	mov.b32 	%r373, 4;
	mov.b32 	%r372, 0;
$L__BB0_84:
	setp.lt.s32 	%p90, %r373, %r5;
	setp.ge.s32 	%p91, %r373, %r6;
	sub.s32 	%r305, %r373, %r5;
	mul.wide.s32 	%rd93, %r305, 4;
	add.s64 	%rd10, %rd4, %rd93;
	mov.b32 	%r375, -1;
	or.pred  	%p92, %p90, %p91;
	mov.f32 	%f81, 0f501502F9;
	@%p92 bra 	$L__BB0_87;
	ld.local.f32 	%f6, [%rd10];
	setp.geu.f32 	%p93, %f6, 0f501502F9;
	@%p93 bra 	$L__BB0_87;
	mov.f32 	%f81, %f6;
	mov.u32 	%r375, %r373;
$L__BB0_87:
	add.s32 	%r103, %r373, 1;
	setp.lt.s32 	%p94, %r103, %r5;
	setp.ge.s32 	%p95, %r103, %r6;
	or.pred  	%p96, %p94, %p95;
	@%p96 bra 	$L__BB0_90;
	ld.local.f32 	%f8, [%rd10+4];
	setp.geu.f32 	%p97, %f8, %f81;
	@%p97 bra 	$L__BB0_90;
	mov.f32 	%f81, %f8;
	mov.u32 	%r375, %r103;
$L__BB0_90:
	add.s32 	%r105, %r373, 2;
	setp.lt.s32 	%p98, %r105, %r5;
	setp.ge.s32 	%p99, %r105, %r6;
	or.pred  	%p100, %p98, %p99;
	@%p100 bra 	$L__BB0_93;
	ld.local.f32 	%f10, [%rd10+8];
	setp.geu.f32 	%p101, %f10, %f81;
	@%p101 bra 	$L__BB0_93;
	mov.f32 	%f81, %f10;
	mov.u32 	%r375, %r105;
$L__BB0_93:
	add.s32 	%r107, %r373, 3;
	setp.lt.s32 	%p102, %r107, %r5;
	setp.ge.s32 	%p103, %r107, %r6;
	or.pred  	%p104, %p102, %p103;
	@%p104 bra 	$L__BB0_96;
	ld.local.f32 	%f12, [%rd10+12];
	setp.geu.f32 	%p105, %f12, %f81;
	@%p105 bra 	$L__BB0_96;
	mov.f32 	%f81, %f12;
	mov.u32 	%r375, %r107;
$L__BB0_96:
	st.shared.f32 	[%r20], %f81;
	st.shared.u32 	[%r21], %r375;
	bar.sync 	0;
	@%p64 bra 	$L__BB0_102;
	mov.u32 	%r378, %r3;
$L__BB0_98:
	mov.u32 	%r109, %r378;
	shr.u32 	%r378, %r109, 1;
	setp.ge.u32 	%p107, %r2, %r378;
	@%p107 bra 	$L__BB0_101;
	ld.shared.f32 	%f54, [%r20];
	shl.b32 	%r111, %r378, 2;
	add.s32 	%r307, %r20, %r111;
	ld.shared.f32 	%f14, [%r307];
	setp.leu.f32 	%p108, %f54, %f14;
	@%p108 bra 	$L__BB0_101;
	st.shared.f32 	[%r20], %f14;
	add.s32 	%r308, %r21, %r111;
	ld.shared.u32 	%r309, [%r308];
	st.shared.u32 	[%r21], %r309;
$L__BB0_101:
	bar.sync 	0;
	setp.gt.u32 	%p109, %r109, 3;
	@%p109 bra 	$L__BB0_98;
$L__BB0_102:
	bar.sync 	0;
	ld.shared.u32 	%r112, [_ZZ8d_selectPbiiPfiRbE4imin];
	div.s32 	%r310, %r112, %r4;
	setp.ne.s32 	%p110, %r2, %r310;
	@%p110 bra 	$L__BB0_104;
	sub.s32 	%r311, %r112, %r5;
	cvt.s64.s32 	%rd94, %r311;
	add.s64 	%rd95, %rd3, %rd94;
	ld.local.u8 	%rs107, [%rd95];
	st.shared.u8 	[_ZZ18simple_localsearchPbPfS0_iRfS1_S_E7solfbit], %rs107;
$L__BB0_104:
	bar.sync 	0;
	ld.shared.u32 	%r113, [_ZZ8d_selectPbiiPfiRbE4imin];
	bar.sync 	0;
	add.s32 	%r114, %r373, 4;
	ld.shared.f32 	%f84, [best];
	ld.shared.u8 	%rs2, [_ZZ18simple_localsearchPbPfS0_iRfS1_S_E7solfbit];
	mul.lo.s32 	%r115, %r113, %r140;
	sub.s32 	%r116, %r113, %r5;
	mul.wide.s32 	%rd96, %r116, 4;
	add.s64 	%rd11, %rd4, %rd96;
	mov.u32 	%r379, %r5;
$L__BB0_105:
	setp.ne.s32 	%p111, %r379, %r113;
	@%p111 bra 	$L__BB0_107;
	ld.local.f32 	%f65, [%rd11];
	st.shared.f32 	[_ZZ18simple_localsearchPbPfS0_iRfS1_S_E4dxoa], %f65;
	bra.uni 	$L__BB0_110;
$L__BB0_107:
	sub.s32 	%r118, %r379, %r5;
	cvt.u64.u32 	%rd97, %r118;
	add.s64 	%rd98, %rd3, %rd97;
	ld.local.u8 	%rs108, [%rd98];
	setp.ne.s16 	%p112, %rs2, %rs108;
	@%p112 bra 	$L__BB0_109;
	mul.wide.u32 	%rd105, %r118, 4;
	add.s64 	%rd106, %rd4, %rd105;
	ld.local.f32 	%f60, [%rd106];
	mad.lo.s32 	%r314, %r379, %r140, %r113;
	mul.wide.s32 	%rd107, %r314, 4;
	add.s64 	%rd108, %rd1, %rd107;
	ld.global.f32 	%f61, [%rd108];
	add.s32 	%r315, %r379, %r115;
	mul.wide.s32 	%rd109, %r315, 4;
	add.s64 	%rd110, %rd1, %rd109;
	ld.global.f32 	%f62, [%rd110];
	add.f32 	%f63, %f61, %f62;
	add.f32 	%f64, %f60, %f63;
	st.local.f32 	[%rd106], %f64;
	bra.uni 	$L__BB0_110;
$L__BB0_109:
	mul.wide.u32 	%rd99, %r118, 4;
	add.s64 	%rd100, %rd4, %rd99;
	ld.local.f32 	%f55, [%rd100];
	mad.lo.s32 	%r312, %r379, %r140, %r113;
	mul.wide.s32 	%rd101, %r312, 4;
	add.s64 	%rd102, %rd1, %rd101;
	ld.global.f32 	%f56, [%rd102];
	add.s32 	%r313, %r379, %r115;
	mul.wide.s32 	%rd103, %r313, 4;
	add.s64 	%rd104, %rd1, %rd103;
	ld.global.f32 	%f57, [%rd104];
	add.f32 	%f58, %f56, %f57;
	sub.f32 	%f59, %f55, %f58;
	st.local.f32 	[%rd100], %f59;
$L__BB0_110:
	add.s32 	%r379, %r379, 1;
	setp.lt.s32 	%p113, %r379, %r6;
	@%p113 bra 	$L__BB0_105;
	bar.sync 	0;
	ld.shared.f32 	%f16, [energy];
	ld.shared.f32 	%f17, [_ZZ18simple_localsearchPbPfS0_iRfS1_S_E4dxoa];
	add.f32 	%f18, %f16, %f17;
	mov.b32 	%r380, -1;
	mov.u32 	%r381, %r5;
$L__BB0_112:
	setp.eq.s32 	%p114, %r381, %r113;
	@%p114 bra 	$L__BB0_115;
	sub.s32 	%r317, %r381, %r5;
	mul.wide.u32 	%rd111, %r317, 4;
	add.s64 	%rd112, %rd4, %rd111;
	ld.local.f32 	%f20, [%rd112];
	add.f32 	%f66, %f18, %f20;
	setp.geu.f32 	%p115, %f66, %f84;
	@%p115 bra 	$L__BB0_115;
	add.f32 	%f67, %f16, %f20;
	add.f32 	%f84, %f67, %f17;
	mov.u32 	%r380, %r381;
$L__BB0_115:
	add.s32 	%r381, %r381, 1;
	setp.lt.s32 	%p116, %r381, %r6;
	@%p116 bra 	$L__BB0_112;
	st.shared.f32 	[%r22], %f84;
	st.shared.u32 	[%r23], %r380;
	bar.sync 	0;
	@%p64 bra 	$L__BB0_122;
	mov.u32 	%r383, %r3;
$L__BB0_118:
	mov.u32 	%r124, %r383;
	shr.u32 	%r383, %r124, 1;
	setp.ge.u32 	%p118, %r2, %r383;
	@%p118 bra 	$L__BB0_121;
	ld.shared.f32 	%f68, [%r22];
	shl.b32 	%r126, %r383, 2;
	add.s32 	%r318, %r22, %r126;
	ld.shared.f32 	%f23, [%r318];
	setp.leu.f32 	%p119, %f68, %f23;
	@%p119 bra 	$L__BB0_121;
	st.shared.f32 	[%r22], %f23;
	add.s32 	%r319, %r23, %r126;
	ld.shared.u32 	%r320, [%r319];
	st.shared.u32 	[%r23], %r320;
$L__BB0_121:
	bar.sync 	0;
	setp.gt.u32 	%p120, %r124, 3;
	@%p120 bra 	$L__BB0_118;
$L__BB0_122:
	ld.shared.u32 	%r384, [_ZZ18simple_localsearchPbPfS0_iRfS1_S_E4imin];
	setp.eq.s32 	%p121, %r384, -1;
	@%p121 bra 	$L__BB0_131;
	div.s32 	%r321, %r384, %r4;
	setp.ne.s32 	%p122, %r2, %r321;
	@%p122 bra 	$L__BB0_125;
	ld.shared.f32 	%f69, [_ZZ18simple_localsearchPbPfS0_iRfS1_S_E3min];
	st.shared.f32 	[best], %f69;
	bar.sync 	0;
	ld.shared.u32 	%r384, [_ZZ18simple_localsearchPbPfS0_iRfS1_S_E4imin];
$L__BB0_125:
	mov.u32 	%r385, %r5;
$L__BB0_126:
	setp.ne.s32 	%p123, %r385, %r113;
	setp.ne.s32 	%p124, %r385, %r384;
	and.pred  	%p125, %p123, %p124;
	@%p125 bra 	$L__BB0_128;
	sub.s32 	%r323, %r385, %r5;
	cvt.u64.u32 	%rd115, %r323;
	add.s64 	%rd116, %rd3, %rd115;
	ld.local.u8 	%rs110, [%rd116];
	setp.ne.s16 	%p126, %rs110, 1;
	selp.u16 	%rs120, 1, 0, %p126;
	bra.uni 	$L__BB0_129;
$L__BB0_128:
	sub.s32 	%r322, %r385, %r5;
	cvt.u64.u32 	%rd113, %r322;
	add.s64 	%rd114, %rd3, %rd113;
	ld.local.u8 	%rs120, [%rd114];
$L__BB0_129:
	mov.u32 	%r324, solb;
	add.s32 	%r325, %r324, %r385;
	st.shared.u8 	[%r325], %rs120;
	add.s32 	%r385, %r385, 1;
	setp.lt.s32 	%p127, %r385, %r6;
	@%p127 bra 	$L__BB0_126;
	bar.sync 	0;
$L__BB0_131:
	div.s32 	%r326, %r113, %r4;
	setp.ne.s32 	%p128, %r2, %r326;
	@%p128 bra 	$L__BB0_133;
	cvt.s64.s32 	%rd117, %r116;
	ld.shared.f32 	%f70, [energy];
	ld.local.f32 	%f71, [%rd11];
	add.f32 	%f72, %f70, %f71;
	st.shared.f32 	[energy], %f72;
	neg.f32 	%f73, %f71;
	st.local.f32 	[%rd11], %f73;
	add.s64 	%rd118, %rd3, %rd117;
	ld.local.u8 	%rs111, [%rd118];
	setp.ne.s16 	%p129, %rs111, 1;
	selp.u16 	%rs112, 1, 0, %p129;
	st.local.u8 	[%rd118], %rs112;
$L__BB0_133:
	bar.sync 	0;
	add.s32 	%r372, %r372, 1;
	setp.ne.s32 	%p130, %r372, %r24;
	rem.s32 	%r373, %r114, %r140;
	@%p130 bra 	$L__BB0_84;
$L__BB0_134:
	bar.sync 	0;
	@%p7 bra 	$L__BB0_141;
	setp.eq.s32 	%p132, %r26, 0;
	mov.u32 	%r386, %r5;
	@%p132 bra 	$L__BB0_139;
	setp.eq.s32 	%p133, %r26, 1;
	ld.shared.u8 	%rs113, [%r32];
	add.s32 	%r327, %r5, %r17;
	cvt.s64.s32 	%rd119, %r327;
	add.s64 	%rd120, %rd2, %rd119;
	st.global.u8 	[%rd120], %rs113;
	mov.u32 	%r386, %r25;
	@%p133 bra 	$L__BB0_139;
	add.s32 	%r386, %r5, 2;
	setp.eq.s32 	%p134, %r26, 2;
	ld.shared.u8 	%rs114, [%r32+1];
	st.global.u8 	[%rd8+1], %rs114;
	@%p134 bra 	$L__BB0_139;
	add.s32 	%r386, %r5, 3;
	ld.shared.u8 	%rs115, [%r32+2];
	st.global.u8 	[%rd8+2], %rs115;
$L__BB0_139:
	setp.gt.u32 	%p135, %r28, -4;
	@%p135 bra 	$L__BB0_141;
$L__BB0_140:
	mov.u32 	%r328, solb;
	add.s32 	%r329, %r328, %r386;
	ld.shared.u8 	%rs116, [%r329];
	add.s32 	%r330, %r386, %r17;
	cvt.s64.s32 	%rd121, %r330;
	add.s64 	%rd122, %rd2, %rd121;
	st.global.u8 	[%rd122], %rs116;
	ld.shared.u8 	%rs117, [%r329+1];
	st.global.u8 	[%rd122+1], %rs117;
	ld.shared.u8 	%rs118, [%r329+2];
	st.global.u8 	[%rd122+2], %rs118;
	ld.shared.u8 	%rs119, [%r329+3];
	st.global.u8 	[%rd122+3], %rs119;
	add.s32 	%r386, %r386, 4;
	setp.lt.s32 	%p136, %r386, %r6;
	@%p136 bra 	$L__BB0_140;
$L__BB0_141:
	bar.sync 	0;
	@%p88 bra 	$L__BB0_143;
	ld.param.u64 	%rd137, [_Z6searchPfiiPbS0_S_iPiS1__param_7];
	ld.shared.f32 	%f74, [best];
	st.global.f32 	[%rd5], %f74;
	cvta.to.global.u64 	%rd123, %rd137;
	mul.wide.u32 	%rd124, %r1, 4;
	add.s64 	%rd125, %rd123, %rd124;
	ld.global.u32 	%r331, [%rd125];
	add.s32 	%r332, %r331, 1;
	st.global.u32 	[%rd125], %r332;
	add.u64 	%rd126, %SP, 32;
	add.u64 	%rd127, %SPL, 32;
	st.local.u32 	[%rd127], %r1;
	mov.u64 	%rd128, $str$2;
	cvta.global.u64 	%rd129, %rd128;
	{ // callseq 2, 0
	.param .b64 param0;
	st.param.b64 	[param0], %rd129;
	.param .b64 param1;
	st.param.b64 	[param1], %rd126;
	.param .b32 retval0;
	call.uni (retval0), 
	vprintf, 
	(
	param0, 
	param1
	);
	ld.param.b32 	%r333, [retval0];
	} // callseq 2
	ld.shared.f32 	%f75, [best];
	cvt.f64.f32 	%fd3, %f75;
	st.local.u32 	[%rd127], %r1;
	st.local.f64 	[%rd127+8], %fd3;
	mov.u64 	%rd130, $str$3;
	cvta.global.u64 	%rd131, %rd130;
	{ // callseq 3, 0
	.param .b64 param0;
	st.param.b64 	[param0], %rd131;
	.param .b64 param1;
	st.param.b64 	[param1], %rd126;
	.param .b32 retval0;
	call.uni (retval0), 
	vprintf, 
	(
	param0, 
	param1
	);
	ld.param.b32 	%r335, [retval0];
	} // callseq 3
$L__BB0_143:
	bar.sync 	0;
	ld.global.u32 	%r341, [count];
	setp.lt.s32 	%p138, %r341, %r141;
	@%p138 bra 	$L__BB0_8;
$L__BB0_144:
	add.u64 	%rd132, %SP, 0;
	{ // callseq 4, 0
	.param .b64 param0;
	st.param.b64 	[param0], %rd132;
	call.uni 
	free, 
	(
	param0
	);
	} // callseq 4
	add.u64 	%rd133, %SP, 16;
	{ // callseq 5, 0
	.param .b64 param0;
	st.param.b64 	[param0], %rd133;
	call.uni 
	free, 
	(
	param0
	);
	} // callseq 5
	bar.sync 	0;
	ret;

}


// ===== COMPILED SASS (sm_100) =====

	.target	sm_100

	.elftype	@"ET_EXEC"


//--------------------- .note.nv.tkinfo           --------------------------
	.section	.note.nv.tkinfo,"",@"SHT_NOTE"
	.sectionflags	@"SHF_NOTE_NV_TKINFO"
	.tkinfo
        /*0018*/ 	.word	0x00000002
        /*0030*/ 	.string	""
        /*0030*/ 	.string	"ptxas"
        /*0030*/ 	.string	"Cuda compilation tools, release 13.0, V13.0.88"
        /*0030*/ 	.string	"Build cuda_13.0.r13.0/compiler.36424714_0"
        /*0030*/ 	.string	"-arch sm_100 -m 64 "



//--------------------- .note.nv.cuinfo           --------------------------
	.section	.note.nv.cuinfo,"",@"SHT_NOTE"
	.sectionflags	@"SHF_NOTE_NV_CUINFO"
        /*0018*/ 	.short	0x0002
        /*001a*/ 	.short	0x0064
        /*001c*/ 	.short	0x0082
	.zero		2


//--------------------- .nv.info                  --------------------------
	.section	.nv.info,"",@"SHT_CUDA_INFO"
	.align	4


	//----- nvinfo : EIATTR_REGCOUNT
	.align		4
        /*0000*/ 	.byte	0x04, 0x2f
        /*0002*/ 	.short	(.L_9 - .L_8)
	.align		4
.L_8:
        /*0004*/ 	.word	index@(_Z6searchPfiiPbS0_S_iPiS1_)
        /*0008*/ 	.word	0x00000028


	//----- nvinfo : EIATTR_FRAME_SIZE
	.align		4
.L_9:
        /*000c*/ 	.byte	0x04, 0x11
        /*000e*/ 	.short	(.L_11 - .L_10)
	.align		4
.L_10:
        /*0010*/ 	.word	index@(_Z6searchPfiiPbS0_S_iPiS1_)
        /*0014*/ 	.word	0x00000030


	//----- nvinfo : EIATTR_MIN_STACK_SIZE
	.align		4
.L_11:
        /*0018*/ 	.byte	0x04, 0x12
        /*001a*/ 	.short	(.L_13 - .L_12)
	.align		4
.L_12:
        /*001c*/ 	.word	index@(_Z6searchPfiiPbS0_S_iPiS1_)
        /*0020*/ 	.word	0x00000030
.L_13:


//--------------------- .nv.compat                --------------------------
	.section	.nv.compat,"",@"SHT_CUDA_COMPAT_INFO"
	.align	4
        /*0000*/ 	.byte	0x02, 0x09, 0x00, 0x00, 0x02, 0x02, 0x01, 0x00, 0x02, 0x05, 0x05, 0x00, 0x03, 0x07, 0x01, 0x01
        /*0010*/ 	.byte	0x02, 0x03, 0x00, 0x00, 0x02, 0x06, 0x01, 0x00, 0x04, 0x0b, 0x08, 0x00, 0x01, 0x00, 0x00, 0x00
        /*0020*/ 	.byte	0x00, 0x00, 0x00, 0x00


//--------------------- .nv.info._Z6searchPfiiPbS0_S_iPiS1_ --------------------------
	.section	.nv.info._Z6searchPfiiPbS0_S_iPiS1_,"",@"SHT_CUDA_INFO"
	.sectionflags	@""
	.align	4


	//----- nvinfo : EIATTR_CUDA_API_VERSION
	.align		4
        /*0000*/ 	.byte	0x04, 0x37
        /*0002*/ 	.short	(.L_15 - .L_14)
.L_14:
        /*0004*/ 	.word	0x00000082


	//----- nvinfo : EIATTR_KPARAM_INFO
	.align		4
.L_15:
        /*0008*/ 	.byte	0x04, 0x17
        /*000a*/ 	.short	(.L_17 - .L_16)
.L_16:
        /*000c*/ 	.word	0x00000000
        /*0010*/ 	.short	0x0008
        /*0012*/ 	.short	0x0038
        /*0014*/ 	.byte	0x00, 0xf5, 0x21, 0x00


	//----- nvinfo : EIATTR_KPARAM_INFO
	.align		4
.L_17:
        /*0018*/ 	.byte	0x04, 0x17
        /*001a*/ 	.short	(.L_19 - .L_18)
.L_18:
        /*001c*/ 	.word	0x00000000
        /*0020*/ 	.short	0x0007
        /*0022*/ 	.short	0x0030
        /*0024*/ 	.byte	0x00, 0xf5, 0x21, 0x00


	//----- nvinfo : EIATTR_KPARAM_INFO
	.align		4
.L_19:
        /*0028*/ 	.byte	0x04, 0x17
        /*002a*/ 	.short	(.L_21 - .L_20)
.L_20:
        /*002c*/ 	.word	0x00000000
        /*0030*/ 	.short	0x0006
        /*0032*/ 	.short	0x0028
        /*0034*/ 	.byte	0x00, 0xf0, 0x11, 0x00


	//----- nvinfo : EIATTR_KPARAM_INFO
	.align		4
.L_21:
        /*0038*/ 	.byte	0x04, 0x17
        /*003a*/ 	.short	(.L_23 - .L_22)
.L_22:
        /*003c*/ 	.word	0x00000000
        /*0040*/ 	.short	0x0005
        /*0042*/ 	.short	0x0020
        /*0044*/ 	.byte	0x00, 0xf5, 0x21, 0x00


	//----- nvinfo : EIATTR_KPARAM_INFO
	.align		4
.L_23:
        /*0048*/ 	.byte	0x04, 0x17
        /*004a*/ 	.short	(.L_25 - .L_24)
.L_24:
        /*004c*/ 	.word	0x00000000
        /*0050*/ 	.short	0x0004
        /*0052*/ 	.short	0x0018
        /*0054*/ 	.byte	0x00, 0xf5, 0x21, 0x00


	//----- nvinfo : EIATTR_KPARAM_INFO
	.align		4
.L_25:
        /*0058*/ 	.byte	0x04, 0x17
        /*005a*/ 	.short	(.L_27 - .L_26)
.L_26:
        /*005c*/ 	.word	0x00000000
        /*0060*/ 	.short	0x0003
        /*0062*/ 	.short	0x0010
        /*0064*/ 	.byte	0x00, 0xf5, 0x21, 0x00


	//----- nvinfo : EIATTR_KPARAM_INFO
	.align		4
.L_27:
        /*0068*/ 	.byte	0x04, 0x17
        /*006a*/ 	.short	(.L_29 - .L_28)
.L_28:
        /*006c*/ 	.word	0x00000000
        /*0070*/ 	.short	0x0002
        /*0072*/ 	.short	0x000c
        /*0074*/ 	.byte	0x00, 0xf0, 0x11, 0x00


	//----- nvinfo : EIATTR_KPARAM_INFO
	.align		4
.L_29:
        /*0078*/ 	.byte	0x04, 0x17
        /*007a*/ 	.short	(.L_31 - .L_30)
.L_30:
        /*007c*/ 	.word	0x00000000
        /*0080*/ 	.short	0x0001
        /*0082*/ 	.short	0x0008
        /*0084*/ 	.byte	0x00, 0xf0, 0x11, 0x00


	//----- nvinfo : EIATTR_KPARAM_INFO
	.align		4
.L_31:
        /*0088*/ 	.byte	0x04, 0x17
        /*008a*/ 	.short	(.L_33 - .L_32)
.L_32:
        /*008c*/ 	.word	0x00000000
        /*0090*/ 	.short	0x0000
        /*0092*/ 	.short	0x0000
        /*0094*/ 	.byte	0x00, 0xf5, 0x21, 0x00


	//----- nvinfo : EIATTR_SPARSE_MMA_MASK
	.align		4
.L_33:
        /*0098*/ 	.byte	0x03, 0x50
        /*009a*/ 	.short	0x0000


	//----- nvinfo : EIATTR_MAXREG_COUNT
	.align		4
        /*009c*/ 	.byte	0x03, 0x1b
        /*009e*/ 	.short	0x00ff


	//----- nvinfo : EIATTR_NUM_BARRIERS
	.align		4
        /*00a0*/ 	.byte	0x02, 0x4c
        /*00a2*/ 	.byte	0x01
	.zero		1


	//----- nvinfo : EIATTR_EXTERNS
	.align		4
        /*00a4*/ 	.byte	0x04, 0x0f
        /*00a6*/ 	.short	(.L_35 - .L_34)


	//   ....[0]....
	.align		4
.L_34:
        /*00a8*/ 	.word	index@(vprintf)


	//   ....[1]....
	.align		4
        /*00ac*/ 	.word	index@(free)


	//----- nvinfo : EIATTR_MERCURY_ISA_VERSION
	.align		4
.L_35:
        /*00b0*/ 	.byte	0x03, 0x5f
        /*00b2*/ 	.short	0x0101


	//----- nvinfo : EIATTR_VRC_CTA_INIT_COUNT
	.align		4
        /*00b4*/ 	.byte	0x02, 0x4a
	.zero		1
	.zero		1


	//----- nvinfo : EIATTR_SYSCALL_OFFSETS
	.align		4
        /*00b8*/ 	.byte	0x04, 0x46
        /*00ba*/ 	.short	(.L_37 - .L_36)


	//   ....[0]....
.L_36:
        /*00bc*/ 	.word	0x00004020


	//   ....[1]....
        /*00c0*/ 	.word	0x00004140


	//   ....[2]....
        /*00c4*/ 	.word	0x00006620


	//   ....[3]....
        /*00c8*/ 	.word	0x00006750


	//   ....[4]....
        /*00cc*/ 	.word	0x00006820


	//   ....[5]....
        /*00d0*/ 	.word	0x00006890


	//----- nvinfo : EIATTR_EXIT_INSTR_OFFSETS
	.align		4
.L_37:
        /*00d4*/ 	.byte	0x04, 0x1c
        /*00d6*/ 	.short	(.L_39 - .L_38)


	//   ....[0]....
.L_38:
        /*00d8*/ 	.word	0x000068c0


	//----- nvinfo : EIATTR_CRS_STACK_SIZE
	.align		4
.L_39:
        /*00dc*/ 	.byte	0x04, 0x1e
        /*00de*/ 	.short	(.L_41 - .L_40)
.L_40:
        /*00e0*/ 	.word	0x00000000


	//----- nvinfo : EIATTR_CBANK_PARAM_SIZE
	.align		4
.L_41:
        /*00e4*/ 	.byte	0x03, 0x19
        /*00e6*/ 	.short	0x0040


	//----- nvinfo : EIATTR_PARAM_CBANK
	.align		4
        /*00e8*/ 	.byte	0x04, 0x0a
        /*00ea*/ 	.short	(.L_43 - .L_42)
	.align		4
.L_42:
        /*00ec*/ 	.word	index@(.nv.constant0._Z6searchPfiiPbS0_S_iPiS1_)
        /*00f0*/ 	.short	0x0380
        /*00f2*/ 	.short	0x0040


	//----- nvinfo : EIATTR_SW_WAR
	.align		4
.L_43:
        /*00f4*/ 	.byte	0x04, 0x36
        /*00f6*/ 	.short	(.L_45 - .L_44)
.L_44:
        /*00f8*/ 	.word	0x00000008
.L_45:


//--------------------- .nv.callgraph             --------------------------
	.section	.nv.callgraph,"",@"SHT_CUDA_CALLGRAPH"
	.align	4
	.sectionentsize	8
	.align		4
        /*0000*/ 	.word	0x00000000
	.align		4
        /*0004*/ 	.word	0xffffffff
	.align		4
        /*0008*/ 	.word	index@(_Z6searchPfiiPbS0_S_iPiS1_)
	.align		4
        /*000c*/ 	.word	index@(free)
	.align		4
        /*0010*/ 	.word	index@(_Z6searchPfiiPbS0_S_iPiS1_)
	.align		4
        /*0014*/ 	.word	index@(vprintf)
	.align		4
        /*0018*/ 	.word	0x00000000
	.align		4
        /*001c*/ 	.word	0xfffffffe
	.align		4
        /*0020*/ 	.word	0x00000000
	.align		4
        /*0024*/ 	.word	0xfffffffd
	.align		4
        /*0028*/ 	.word	0x00000000
	.align		4
        /*002c*/ 	.word	0xfffffffc


//--------------------- .nv.constant4             --------------------------
	.section	.nv.constant4,"a",@progbits
	.align	8
	.align		8
.nv.constant4:
        /*0000*/ 	.dword	vprintf
	.align		8
        /*0008*/ 	.dword	free
	.align		8
        /*0010*/ 	.dword	count
	.align		8
        /*0018*/ 	.dword	gridSize
	.align		8
        /*0020*/ 	.dword	blockSize
	.align		8
        /*0028*/ 	.dword	nodes
	.align		8
        /*0030*/ 	.dword	$str
	.align		8
        /*0038*/ 	.dword	$str$1
	.align		8
        /*0040*/ 	.dword	$str$2
	.align		8
        /*0048*/ 	.dword	$str$3


//--------------------- .text._Z6searchPfiiPbS0_S_iPiS1_ --------------------------
	.section	.text._Z6searchPfiiPbS0_S_iPiS1_,"ax",@progbits
	.align	128
        .global         _Z6searchPfiiPbS0_S_iPiS1_
        .type           _Z6searchPfiiPbS0_S_iPiS1_,@function
        .size           _Z6searchPfiiPbS0_S_iPiS1_,(.L_x_114 - _Z6searchPfiiPbS0_S_iPiS1_)
        .other          _Z6searchPfiiPbS0_S_iPiS1_,@"STO_CUDA_ENTRY STV_DEFAULT"
_Z6searchPfiiPbS0_S_iPiS1_:
.text._Z6searchPfiiPbS0_S_iPiS1_:
[----:B------:R-:W0:Y:S01]  /*0000*/  LDC R1, c[0x0][0x37c] ;  /* 0x0000df00ff017b82 */ /* 0x000e220000000800 */
[----:B------:R-:W1:Y:S07]  /*0010*/  LDCU UR41, c[0x0][0x2fc] ;  /* 0x00005f80ff2977ac */ /* 0x000e6e0008000800 */
[----:B------:R-:W2:Y:S01]  /*0020*/  S2UR UR10, SR_CgaCtaId ;  /* 0x00000000000a79c3 */ /* 0x000ea20000008800 */
[----:B------:R-:W3:Y:S01]  /*0030*/  S2R R32, SR_TID.X ;  /* 0x0000000000207919 */ /* 0x000ee20000002100 */
[----:B0-----:R-:W-:Y:S01]  /*0040*/  VIADD R1, R1, 0xffffffd0 ;  /* 0xffffffd001017836 */ /* 0x001fe20000000000 */
[----:B------:R-:W0:Y:S01]  /*0050*/  LDCU UR44, c[0x0][0x360] ;  /* 0x00006c00ff2c77ac */ /* 0x000e220008000800 */
[----:B------:R-:W4:Y:S04]  /*0060*/  LDCU UR42, c[0x0][0x388] ;  /* 0x00007100ff2a77ac */ /* 0x000f280008000800 */
[----:B------:R-:W1:Y:S01]  /*0070*/  S2UR UR45, SR_CTAID.X ;  /* 0x00000000002d79c3 */ /* 0x000e620000002500 */
[----:B------:R-:W-:Y:S01]  /*0080*/  R2UR UR40, R1 ;  /* 0x00000000012872ca */ /* 0x000fe200000e0000 */
[----:B------:R-:W-:Y:S01]  /*0090*/  UMOV UR4, URZ ;  /* 0x000000ff00047c82 */ /* 0x000fe20008000000 */
[----:B------:R-:W1:Y:S01]  /*00a0*/  LDCU.64 UR36, c[0x0][0x358] ;  /* 0x00006b00ff2477ac */ /* 0x000e620008000a00 */
[----:B0-----:R-:W0:Y:S01]  /*00b0*/  I2F.U32.RP R0, UR44 ;  /* 0x0000002c00007d06 */ /* 0x001e220008209000 */
[----:B------:R-:W-:-:S02]  /*00c0*/  UISETP.NE.U32.AND UP0, UPT, UR44, URZ, UPT ;  /* 0x000000ff2c00728c */ /* 0x000fc4000bf05070 */
[----:B---3--:R-:W-:-:S05]  /*00d0*/  IMAD R24, R32, UR44, RZ ;  /* 0x0000002c20187c24 */ /* 0x008fca000f8e02ff */
[----:B0-----:R-:W0:Y:S02]  /*00e0*/  MUFU.RCP R0, R0 ;  /* 0x0000000000007308 */ /* 0x001e240000001000 */
[----:B0-----:R-:W-:-:S06]  /*00f0*/  VIADD R2, R0, 0xffffffe ;  /* 0x0ffffffe00027836 */ /* 0x001fcc0000000000 */
[----:B------:R-:W0:Y:S02]  /*0100*/  F2I.FTZ.U32.TRUNC.NTZ R2, R2 ;  /* 0x0000000200027305 */ /* 0x000e24000021f000 */
[----:B0-----:R-:W-:-:S13]  /*0110*/  R2UR UR5, R2 ;  /* 0x00000000020572ca */ /* 0x001fda00000e0000 */
[----:B------:R-:W-:-:S04]  /*0120*/  UIADD3 UR6, UPT, UPT, URZ, -UR5, URZ ;  /* 0x80000005ff067290 */ /* 0x000fc8000fffe0ff */
[----:B------:R-:W-:-:S04]  /*0130*/  UIMAD UR6, UR6, UR44, URZ ;  /* 0x0000002c060672a4 */ /* 0x000fc8000f8e02ff */
[----:B------:R-:W-:-:S04]  /*0140*/  UIMAD.WIDE.U32 UR4, UR5, UR6, UR4 ;  /* 0x00000006050472a5 */ /* 0x000fc8000f8e0004 */
[----:B----4-:R-:W-:-:S03]  /*0150*/  UIMAD.WIDE.U32 UR38, UR5, UR42, URZ ;  /* 0x0000002a052672a5 */ /* 0x010fc6000f8e00ff */
[----:B------:R-:W-:Y:S01]  /*0160*/  UMOV UR5, 0x400 ;  /* 0x0000040000057882 */ /* 0x000fe20000000000 */
[----:B------:R-:W-:Y:S02]  /*0170*/  UIADD3 UR4, UPT, UPT, -UR39, URZ, URZ ;  /* 0x000000ff27047290 */ /* 0x000fe4000fffe1ff */
[----:B--2---:R-:W-:Y:S02]  /*0180*/  ULEA UR6, UR10, UR5, 0x18 ;  /* 0x000000050a067291 */ /* 0x004fe4000f8ec0ff */
[----:B------:R-:W-:-:S03]  /*0190*/  UIMAD UR4, UR44, UR4, UR42 ;  /* 0x000000042c0472a4 */ /* 0x000fc6000f8e022a */
[----:B------:R-:W0:Y:S01]  /*01a0*/  LDCU UR38, c[0x0][0x2f8] ;  /* 0x00005f00ff2677ac */ /* 0x000e220008000800 */
[----:B------:R-:W-:-:S03]  /*01b0*/  UISETP.GE.U32.AND UP1, UPT, UR4, UR44, UPT ;  /* 0x0000002c0400728c */ /* 0x000fc6000bf26070 */
[----:B------:R-:W-:Y:S08]  /*01c0*/  STS [UR6], RZ ;  /* 0x000000ffff007988 */ /* 0x000ff00008000806 */
[----:B------:R-:W-:Y:S02]  /*01d0*/  @UP1 UIADD3 UR4, UPT, UPT, UR4, -UR44, URZ ;  /* 0x8000002c04041290 */ /* 0x000fe4000fffe0ff */
[----:B------:R-:W-:-:S02]  /*01e0*/  @UP1 UIADD3 UR39, UPT, UPT, UR39, 0x1, URZ ;  /* 0x0000000127271890 */ /* 0x000fc4000fffe0ff */
[----:B------:R-:W-:Y:S02]  /*01f0*/  UISETP.GE.U32.AND UP2, UPT, UR4, UR44, UPT ;  /* 0x0000002c0400728c */ /* 0x000fe4000bf46070 */
[----:B0-----:R-:W-:Y:S02]  /*0200*/  UIADD3 UR38, UP1, UPT, UR40, UR38, URZ ;  /* 0x0000002628267290 */ /* 0x001fe4000ff3e0ff */
[----:B------:R-:W-:Y:S02]  /*0210*/  UIADD3 UR40, UPT, UPT, UR40, 0x10, URZ ;  /* 0x0000001028287890 */ /* 0x000fe4000fffe0ff */
[----:B-1----:R-:W-:-:S05]  /*0220*/  UIADD3.X UR41, UPT, UPT, URZ, UR41, URZ, UP1, !UPT ;  /* 0x00000029ff297290 */ /* 0x002fca0008ffe4ff */
[----:B------:R-:W-:Y:S02]  /*0230*/  @UP2 UIADD3 UR39, UPT, UPT, UR39, 0x1, URZ ;  /* 0x0000000127272890 */ /* 0x000fe4000fffe0ff */
[----:B------:R-:W-:-:S04]  /*0240*/  @!UP0 ULOP3.LUT UR39, URZ, UR44, URZ, 0x33, !UPT ;  /* 0x0000002cff278292 */ /* 0x000fc8000f8e33ff */
[----:B------:R-:W-:Y:S02]  /*0250*/  UISETP.GE.AND UP0, UPT, UR39, 0x1, UPT ;  /* 0x000000012700788c */ /* 0x000fe4000bf06270 */
[----:B------:R-:W-:-:S07]  /*0260*/  VIADD R31, R24, UR39 ;  /* 0x00000027181f7c36 */ /* 0x000fce0008000000 */
[----:B------:R-:W-:Y:S05]  /*0270*/  BRA.U !UP0, `(.L_x_0) ;  /* 0x00000011088c7547 */ /* 0x000fea000b800000 */
[C---:B------:R-:W-:Y:S01]  /*0280*/  VIADDMNMX R3, R24.reuse, 0x1, R31, !PT ;  /* 0x0000000118037846 */ /* 0x040fe2000780011f */
[----:B------:R-:W0:Y:S01]  /*0290*/  LDCU.64 UR6, c[0x0][0x380] ;  /* 0x00007000ff0677ac */ /* 0x000e220008000a00 */
[----:B------:R-:W-:Y:S01]  /*02a0*/  BSSY.RECONVERGENT B0, `(.L_x_1) ;  /* 0x0000016000007945 */ /* 0x000fe20003800200 */
[--C-:B------:R-:W-:Y:S02]  /*02b0*/  IMAD.MOV.U32 R5, RZ, RZ, R24.reuse ;  /* 0x000000ffff057224 */ /* 0x100fe400078e0018 */
[----:B------:R-:W-:Y:S02]  /*02c0*/  IMAD.IADD R0, R3, 0x1, -R24 ;  /* 0x0000000103007824 */ /* 0x000fe400078e0a18 */
[----:B------:R-:W-:-:S03]  /*02d0*/  IMAD.IADD R3, R24, 0x1, -R3 ;  /* 0x0000000118037824 */ /* 0x000fc600078e0a03 */
[----:B------:R-:W-:Y:S02]  /*02e0*/  LOP3.LUT P0, R4, R0, 0x3, RZ, 0xc0, !PT ;  /* 0x0000000300047812 */ /* 0x000fe4000780c0ff */
[----:B------:R-:W-:-:S11]  /*02f0*/  ISETP.GT.U32.AND P1, PT, R3, -0x4, PT ;  /* 0xfffffffc0300780c */ /* 0x000fd60003f24070 */
[----:B0-----:R-:W-:Y:S05]  /*0300*/  @!P0 BRA `(.L_x_2) ;  /* 0x00000000003c8947 */ /* 0x001fea0003800000 */
[----:B------:R-:W0:Y:S01]  /*0310*/  LDC.64 R6, c[0x0][0x380] ;  /* 0x0000e000ff067b82 */ /* 0x000e220000000a00 */
[----:B------:R-:W-:Y:S02]  /*0320*/  IMAD.MOV.U32 R9, RZ, RZ, RZ ;  /* 0x000000ffff097224 */ /* 0x000fe400078e00ff */
[----:B------:R-:W-:-:S07]  /*0330*/  IMAD.MOV.U32 R5, RZ, RZ, R24 ;  /* 0x000000ffff057224 */ /* 0x000fce00078e0018 */
.L_x_3:
[----:B------:R-:W-:-:S04]  /*0340*/  IMAD R3, R5, UR42, R5 ;  /* 0x0000002a05037c24 */ /* 0x000fc8000f8e0205 */
[----:B01----:R-:W-:-:S06]  /*0350*/  IMAD.WIDE R2, R3, 0x4, R6 ;  /* 0x0000000403027825 */ /* 0x003fcc00078e0206 */
[----:B------:R-:W2:Y:S01]  /*0360*/  LDG.E R2, desc[UR36][R2.64] ;  /* 0x0000002402027981 */ /* 0x000ea2000c1e1900 */
[----:B------:R-:W-:Y:S02]  /*0370*/  IMAD.IADD R0, R5, 0x1, -R24 ;  /* 0x0000000105007824 */ /* 0x000fe400078e0a18 */
[----:B------:R-:W-:Y:S02]  /*0380*/  VIADD R9, R9, 0x1 ;  /* 0x0000000109097836 */ /* 0x000fe40000000000 */
[----:B------:R-:W-:Y:S01]  /*0390*/  IMAD.IADD R8, R1, 0x1, R0 ;  /* 0x0000000101087824 */ /* 0x000fe200078e0200 */
[----:B------:R-:W-:Y:S01]  /*03a0*/  LEA R11, R0, UR40, 0x2 ;  /* 0x00000028000b7c11 */ /* 0x000fe2000f8e10ff */
[----:B------:R-:W-:Y:S01]  /*03b0*/  VIADD R5, R5, 0x1 ;  /* 0x0000000105057836 */ /* 0x000fe20000000000 */
[----:B------:R-:W-:Y:S02]  /*03c0*/  ISETP.NE.AND P0, PT, R9, R4, PT ;  /* 0x000000040900720c */ /* 0x000fe40003f05270 */
[----:B------:R1:W-:Y:S04]  /*03d0*/  STL.U8 [R8], RZ ;  /* 0x000000ff08007387 */ /* 0x0003e80000100000 */
[----:B--2---:R1:W-:Y:S07]  /*03e0*/  STL [R11], R2 ;  /* 0x000000020b007387 */ /* 0x0043ee0000100800 */
[----:B------:R-:W-:Y:S05]  /*03f0*/  @P0 BRA `(.L_x_3) ;  /* 0xfffffffc00d00947 */ /* 0x000fea000383ffff */
.L_x_2:
[----:B------:R-:W-:Y:S05]  /*0400*/  BSYNC.RECONVERGENT B0 ;  /* 0x0000000000007941 */ /* 0x000fea0003800200 */
.L_x_1:
[----:B------:R-:W-:Y:S04]  /*0410*/  BSSY.RECONVERGENT B0, `(.L_x_0) ;  /* 0x0000109000007945 */ /* 0x000fe80003800200 */
[----:B------:R-:W-:Y:S05]  /*0420*/  @P1 BRA `(.L_x_4) ;  /* 0x00000010001c1947 */ /* 0x000fea0003800000 */
[----:B------:R-:W-:Y:S01]  /*0430*/  IMAD.IADD R0, R31, 0x1, -R5 ;  /* 0x000000011f007824 */ /* 0x000fe200078e0a05 */
[----:B------:R-:W-:Y:S01]  /*0440*/  BSSY.RECONVERGENT B1, `(.L_x_5) ;  /* 0x0000092000017945 */ /* 0x000fe20003800200 */
[----:B------:R-:W-:-:S03]  /*0450*/  PLOP3.LUT P0, PT, PT, PT, PT, 0x80, 0x8 ;  /* 0x000000000008781c */ /* 0x000fc60003f0f070 */
[----:B------:R-:W-:-:S13]  /*0460*/  ISETP.GT.AND P1, PT, R0, 0xc, PT ;  /* 0x0000000c0000780c */ /* 0x000fda0003f24270 */
[----:B------:R-:W-:Y:S05]  /*0470*/  @!P1 BRA `(.L_x_6) ;  /* 0x0000000800389947 */ /* 0x000fea0003800000 */
[----:B-1----:R-:W0:Y:S01]  /*0480*/  LDC.64 R2, c[0x0][0x380] ;  /* 0x0000e000ff027b82 */ /* 0x002e220000000a00 */
[----:B------:R-:W-:Y:S01]  /*0490*/  PLOP3.LUT P0, PT, PT, PT, PT, 0x8, 0x80 ;  /* 0x000000000080781c */ /* 0x000fe20003f0e170 */
[----:B------:R-:W-:-:S12]  /*04a0*/  VIADD R4, R31, 0xfffffff4 ;  /* 0xfffffff41f047836 */ /* 0x000fd80000000000 */
.L_x_7:
[----:B0-----:R-:W-:Y:S01]  /*04b0*/  IMAD.U32 R22, RZ, RZ, UR42 ;  /* 0x0000002aff167e24 */ /* 0x001fe2000f8e00ff */
[--C-:B------:R-:W-:Y:S01]  /*04c0*/  SHF.R.S32.HI R11, RZ, 0x1f, R5.reuse ;  /* 0x0000001fff0b7819 */ /* 0x100fe20000011405 */
[C---:B------:R-:W-:Y:S02]  /*04d0*/  IMAD R13, R5.reuse, UR42, R5 ;  /* 0x0000002a050d7c24 */ /* 0x040fe4000f8e0205 */
[----:B------:R-:W-:Y:S02]  /*04e0*/  IMAD R0, R5, UR42, R22 ;  /* 0x0000002a05007c24 */ /* 0x000fe4000f8e0216 */
[----:B0-----:R-:W-:-:S03]  /*04f0*/  IMAD.WIDE R12, R13, 0x4, R2 ;  /* 0x000000040d0c7825 */ /* 0x001fc600078e0202 */
[C---:B------:R-:W-:Y:S02]  /*0500*/  IADD3 R7, P1, PT, R0.reuse, R5, RZ ;  /* 0x0000000500077210 */ /* 0x040fe40007f3e0ff */
[----:B------:R0:W2:Y:S02]  /*0510*/  LDG.E R28, desc[UR36][R12.64] ;  /* 0x000000240c1c7981 */ /* 0x0000a4000c1e1900 */
[C---:B------:R-:W-:Y:S01]  /*0520*/  LEA.HI.X.SX32 R8, R0.reuse, R11, 0x1, P1 ;  /* 0x0000000b00087211 */ /* 0x040fe200008f0eff */
[----:B------:R-:W-:Y:S01]  /*0530*/  VIADD R0, R0, UR42 ;  /* 0x0000002a00007c36 */ /* 0x000fe20008000000 */
[----:B------:R-:W-:-:S03]  /*0540*/  LEA R6, P1, R7, UR6, 0x2 ;  /* 0x0000000607067c11 */ /* 0x000fc6000f8210ff */
[C---:B------:R-:W-:Y:S01]  /*0550*/  VIADD R10, R0.reuse, UR42 ;  /* 0x0000002a000a7c36 */ /* 0x040fe20008000000 */
[----:B------:R-:W-:Y:S02]  /*0560*/  LEA.HI.X R7, R7, UR7, R8, 0x2, P1 ;  /* 0x0000000707077c11 */ /* 0x000fe400088f1408 */
[----:B------:R-:W-:-:S03]  /*0570*/  IADD3 R9, P1, PT, R0, R5, RZ ;  /* 0x0000000500097210 */ /* 0x000fc60007f3e0ff */
[----:B------:R1:W3:Y:S01]  /*0580*/  LDG.E R29, desc[UR36][R6.64+0x4] ;  /* 0x00000424061d7981 */ /* 0x0002e2000c1e1900 */
[----:B------:R-:W-:Y:S02]  /*0590*/  LEA.HI.X.SX32 R14, R0, R11, 0x1, P1 ;  /* 0x0000000b000e7211 */ /* 0x000fe400008f0eff */
[C---:B------:R-:W-:Y:S02]  /*05a0*/  LEA R8, P1, R9.reuse, UR6, 0x2 ;  /* 0x0000000609087c11 */ /* 0x040fe4000f8210ff */
[C---:B------:R-:W-:Y:S02]  /*05b0*/  IADD3 R0, P2, PT, R10.reuse, R5, RZ ;  /* 0x000000050a007210 */ /* 0x040fe40007f5e0ff */
[----:B------:R-:W-:Y:S02]  /*05c0*/  LEA.HI.X R9, R9, UR7, R14, 0x2, P1 ;  /* 0x0000000709097c11 */ /* 0x000fe400088f140e */
[----:B------:R-:W-:Y:S02]  /*05d0*/  LEA.HI.X.SX32 R11, R10, R11, 0x1, P2 ;  /* 0x0000000b0a0b7211 */ /* 0x000fe400010f0eff */
[C---:B------:R-:W-:Y:S01]  /*05e0*/  LEA R10, P1, R0.reuse, UR6, 0x2 ;  /* 0x00000006000a7c11 */ /* 0x040fe2000f8210ff */
[----:B------:R4:W5:Y:S03]  /*05f0*/  LDG.E R23, desc[UR36][R8.64+0x8] ;  /* 0x0000082408177981 */ /* 0x000966000c1e1900 */
[----:B------:R-:W-:-:S05]  /*0600*/  LEA.HI.X R11, R0, UR7, R11, 0x2, P1 ;  /* 0x00000007000b7c11 */ /* 0x000fca00088f140b */
[----:B------:R4:W5:Y:S01]  /*0610*/  LDG.E R21, desc[UR36][R10.64+0xc] ;  /* 0x00000c240a157981 */ /* 0x000962000c1e1900 */
[----:B------:R-:W-:-:S04]  /*0620*/  VIADD R15, R5, 0x4 ;  /* 0x00000004050f7836 */ /* 0x000fc80000000000 */
[----:B------:R-:W-:Y:S01]  /*0630*/  IMAD R0, R15, UR42, R22 ;  /* 0x0000002a0f007c24 */ /* 0x000fe2000f8e0216 */
[----:B------:R-:W-:Y:S01]  /*0640*/  SHF.R.S32.HI R17, RZ, 0x1f, R15 ;  /* 0x0000001fff117819 */ /* 0x000fe2000001140f */
[----:B0-----:R-:W-:-:S03]  /*0650*/  VIADD R13, R5, 0x8 ;  /* 0x00000008050d7836 */ /* 0x001fc60000000000 */
[----:B-1----:R-:W-:Y:S01]  /*0660*/  IADD3 R7, P1, PT, R15, R0, RZ ;  /* 0x000000000f077210 */ /* 0x002fe20007f3e0ff */
[----:B------:R-:W-:-:S03]  /*0670*/  IMAD R30, R13, UR42, R22 ;  /* 0x0000002a0d1e7c24 */ /* 0x000fc6000f8e0216 */
[C---:B------:R-:W-:Y:S02]  /*0680*/  LEA.HI.X.SX32 R12, R0.reuse, R17, 0x1, P1 ;  /* 0x00000011000c7211 */ /* 0x040fe400008f0eff */
[C---:B------:R-:W-:Y:S01]  /*0690*/  LEA R6, P1, R7.reuse, UR6, 0x2 ;  /* 0x0000000607067c11 */ /* 0x040fe2000f8210ff */
[----:B------:R-:W-:Y:S01]  /*06a0*/  VIADD R0, R0, UR42 ;  /* 0x0000002a00007c36 */ /* 0x000fe20008000000 */
[----:B------:R-:W-:Y:S02]  /*06b0*/  SHF.R.S32.HI R25, RZ, 0x1f, R13 ;  /* 0x0000001fff197819 */ /* 0x000fe4000001140d */
[----:B------:R-:W-:Y:S02]  /*06c0*/  LEA.HI.X R7, R7, UR7, R12, 0x2, P1 ;  /* 0x0000000707077c11 */ /* 0x000fe400088f140c */
[----:B----4-:R-:W-:Y:S01]  /*06d0*/  IADD3 R9, P1, PT, R13, R30, RZ ;  /* 0x0000001e0d097210 */ /* 0x010fe20007f3e0ff */
[----:B------:R-:W-:Y:S02]  /*06e0*/  VIADD R8, R0, UR42 ;  /* 0x0000002a00087c36 */ /* 0x000fe40008000000 */
[----:B------:R0:W4:Y:S01]  /*06f0*/  LDG.E R14, desc[UR36][R6.64+0x4] ;  /* 0x00000424060e7981 */ /* 0x000122000c1e1900 */
[----:B------:R-:W-:-:S02]  /*0700*/  LEA.HI.X.SX32 R10, R30, R25, 0x1, P1 ;  /* 0x000000191e0a7211 */ /* 0x000fc400008f0eff */
[----:B------:R-:W-:Y:S02]  /*0710*/  LEA R26, P3, R9, UR6, 0x2 ;  /* 0x00000006091a7c11 */ /* 0x000fe4000f8610ff */
[----:B------:R-:W-:Y:S02]  /*0720*/  IADD3 R12, P1, PT, R15, R0, RZ ;  /* 0x000000000f0c7210 */ /* 0x000fe40007f3e0ff */
[----:B------:R-:W-:Y:S01]  /*0730*/  LEA.HI.X R27, R9, UR7, R10, 0x2, P3 ;  /* 0x00000007091b7c11 */ /* 0x000fe200098f140a */
[----:B------:R-:W-:Y:S01]  /*0740*/  VIADD R30, R30, UR42 ;  /* 0x0000002a1e1e7c36 */ /* 0x000fe20008000000 */
[----:B------:R-:W-:Y:S02]  /*0750*/  IADD3 R11, P2, PT, R15, R8, RZ ;  /* 0x000000080f0b7210 */ /* 0x000fe40007f5e0ff */
[----:B------:R-:W-:Y:S02]  /*0760*/  LEA.HI.X.SX32 R9, R0, R17, 0x1, P1 ;  /* 0x0000001100097211 */ /* 0x000fe400008f0eff */
[----:B------:R-:W-:-:S02]  /*0770*/  LEA R18, P1, R12, UR6, 0x2 ;  /* 0x000000060c127c11 */ /* 0x000fc4000f8210ff */
[----:B------:R-:W-:Y:S02]  /*0780*/  LEA.HI.X.SX32 R8, R8, R17, 0x1, P2 ;  /* 0x0000001108087211 */ /* 0x000fe400010f0eff */
[----:B------:R-:W-:Y:S02]  /*0790*/  LEA R10, P2, R11, UR6, 0x2 ;  /* 0x000000060b0a7c11 */ /* 0x000fe4000f8410ff */
[----:B------:R-:W-:Y:S02]  /*07a0*/  LEA.HI.X R19, R12, UR7, R9, 0x2, P1 ;  /* 0x000000070c137c11 */ /* 0x000fe400088f1409 */
[----:B------:R-:W-:Y:S01]  /*07b0*/  IADD3 R0, P1, PT, R13, R30, RZ ;  /* 0x0000001e0d007210 */ /* 0x000fe20007f3e0ff */
[----:B------:R-:W-:Y:S01]  /*07c0*/  IMAD R9, R15, UR42, R15 ;  /* 0x0000002a0f097c24 */ /* 0x000fe2000f8e020f */
[----:B------:R-:W-:Y:S01]  /*07d0*/  LEA.HI.X R11, R11, UR7, R8, 0x2, P2 ;  /* 0x000000070b0b7c11 */ /* 0x000fe200090f1408 */
[----:B------:R1:W4:Y:S01]  /*07e0*/  LDG.E R12, desc[UR36][R26.64+0x4] ;  /* 0x000004241a0c7981 */ /* 0x000322000c1e1900 */
[C---:B0-----:R-:W-:Y:S01]  /*07f0*/  LEA.HI.X.SX32 R7, R30.reuse, R25, 0x1, P1 ;  /* 0x000000191e077211 */ /* 0x041fe200008f0eff */
[----:B------:R-:W-:Y:S01]  /*0800*/  VIADD R30, R30, UR42 ;  /* 0x0000002a1e1e7c36 */ /* 0x000fe20008000000 */
[C---:B------:R-:W-:Y:S01]  /*0810*/  LEA R6, P1, R0.reuse, UR6, 0x2 ;  /* 0x0000000600067c11 */ /* 0x040fe2000f8210ff */
[----:B------:R-:W-:Y:S01]  /*0820*/  IMAD.WIDE R8, R9, 0x4, R2 ;  /* 0x0000000409087825 */ /* 0x000fe200078e0202 */
[----:B------:R0:W4:Y:S02]  /*0830*/  LDG.E R17, desc[UR36][R10.64+0xc] ;  /* 0x00000c240a117981 */ /* 0x000124000c1e1900 */
[----:B------:R-:W-:Y:S01]  /*0840*/  LEA.HI.X R7, R0, UR7, R7, 0x2, P1 ;  /* 0x0000000700077c11 */ /* 0x000fe200088f1407 */
[----:B------:R-:W-:Y:S01]  /*0850*/  IMAD.IADD R0, R5, 0x1, -R24 ;  /* 0x0000000105007824 */ /* 0x000fe200078e0a18 */
[----:B------:R0:W4:Y:S01]  /*0860*/  LDG.E R20, desc[UR36][R8.64] ;  /* 0x0000002408147981 */ /* 0x000122000c1e1900 */
[----:B-1----:R-:W-:-:S03]  /*0870*/  IADD3 R26, P1, PT, R13, R30, RZ ;  /* 0x0000001e0d1a7210 */ /* 0x002fc60007f3e0ff */
[----:B------:R-:W4:Y:S01]  /*0880*/  LDG.E R16, desc[UR36][R18.64+0x8] ;  /* 0x0000082412107981 */ /* 0x000f22000c1e1900 */
[----:B0-----:R-:W-:Y:S02]  /*0890*/  IMAD R11, R13, UR42, R13 ;  /* 0x0000002a0d0b7c24 */ /* 0x001fe4000f8e020d */
[----:B------:R-:W-:Y:S02]  /*08a0*/  IMAD.IADD R27, R1, 0x1, R0 ;  /* 0x00000001011b7824 */ /* 0x000fe400078e0200 */
[----:B------:R-:W-:Y:S01]  /*08b0*/  IMAD.WIDE R8, R11, 0x4, R2 ;  /* 0x000000040b087825 */ /* 0x000fe200078e0202 */
[----:B------:R-:W-:Y:S02]  /*08c0*/  LEA.HI.X.SX32 R11, R30, R25, 0x1, P1 ;  /* 0x000000191e0b7211 */ /* 0x000fe400008f0eff */
[----:B------:R-:W-:Y:S01]  /*08d0*/  LEA R0, R0, UR40, 0x2 ;  /* 0x0000002800007c11 */ /* 0x000fe2000f8e10ff */
[----:B------:R-:W-:Y:S01]  /*08e0*/  VIADD R25, R5, 0xc ;  /* 0x0000000c05197836 */ /* 0x000fe20000000000 */
[C---:B------:R-:W-:Y:S01]  /*08f0*/  LEA R10, P1, R26.reuse, UR6, 0x2 ;  /* 0x000000061a0a7c11 */ /* 0x040fe2000f8210ff */
[----:B------:R-:W-:Y:S02]  /*0900*/  STL.U8 [R27], RZ ;  /* 0x000000ff1b007387 */ /* 0x000fe40000100000 */
[C---:B------:R-:W-:Y:S01]  /*0910*/  IMAD R22, R25.reuse, UR42, R22 ;  /* 0x0000002a19167c24 */ /* 0x040fe2000f8e0216 */
[----:B------:R-:W-:Y:S01]  /*0920*/  LEA.HI.X R11, R26, UR7, R11, 0x2, P1 ;  /* 0x000000071a0b7c11 */ /* 0x000fe200088f140b */
[----:B------:R0:W4:Y:S03]  /*0930*/  LDG.E R18, desc[UR36][R6.64+0x8] ;  /* 0x0000082406127981 */ /* 0x000126000c1e1900 */
[C---:B------:R-:W-:Y:S01]  /*0940*/  IADD3 R30, P1, PT, R25.reuse, R22, RZ ;  /* 0x00000016191e7210 */ /* 0x040fe20007f3e0ff */
[----:B------:R1:W4:Y:S04]  /*0950*/  LDG.E R19, desc[UR36][R8.64] ;  /* 0x0000002408137981 */ /* 0x000328000c1e1900 */
[----:B------:R5:W4:Y:S01]  /*0960*/  LDG.E R26, desc[UR36][R10.64+0xc] ;  /* 0x00000c240a1a7981 */ /* 0x000b22000c1e1900 */
[----:B0-----:R-:W-:-:S04]  /*0970*/  IMAD R7, R25, UR42, R25 ;  /* 0x0000002a19077c24 */ /* 0x001fc8000f8e0219 */
[----:B-1----:R-:W-:-:S06]  /*0980*/  IMAD.WIDE R8, R7, 0x4, R2 ;  /* 0x0000000407087825 */ /* 0x002fcc00078e0202 */
[----:B------:R0:W4:Y:S04]  /*0990*/  LDG.E R8, desc[UR36][R8.64] ;  /* 0x0000002408087981 */ /* 0x000128000c1e1900 */
[----:B--2---:R1:W-:Y:S04]  /*09a0*/  STL [R0], R28 ;  /* 0x0000001c00007387 */ /* 0x0043e80000100800 */
[----:B------:R-:W-:Y:S01]  /*09b0*/  STL.U8 [R27+0x1], RZ ;  /* 0x000001ff1b007387 */ /* 0x000fe20000100000 */
[----:B-1----:R-:W-:-:S03]  /*09c0*/  VIADD R28, R22, UR42 ;  /* 0x0000002a161c7c36 */ /* 0x002fc60008000000 */
[----:B---3--:R1:W-:Y:S04]  /*09d0*/  STL [R0+0x4], R29 ;  /* 0x0000041d00007387 */ /* 0x0083e80000100800 */
[----:B------:R-:W-:Y:S01]  /*09e0*/  STL.U8 [R27+0x2], RZ ;  /* 0x000002ff1b007387 */ /* 0x000fe20000100000 */
[----:B-1----:R-:W-:-:S03]  /*09f0*/  SHF.R.S32.HI R29, RZ, 0x1f, R25 ;  /* 0x0000001fff1d7819 */ /* 0x002fc60000011419 */
[----:B-----5:R1:W-:Y:S01]  /*0a00*/  STL [R0+0x8], R23 ;  /* 0x0000081700007387 */ /* 0x0203e20000100800 */
[----:B------:R-:W-:Y:S02]  /*0a10*/  LEA.HI.X.SX32 R7, R22, R29, 0x1, P1 ;  /* 0x0000001d16077211 */ /* 0x000fe400008f0eff */
[----:B------:R-:W-:Y:S01]  /*0a20*/  LEA R6, P1, R30, UR6, 0x2 ;  /* 0x000000061e067c11 */ /* 0x000fe2000f8210ff */
[----:B------:R-:W-:Y:S01]  /*0a30*/  STL.U8 [R27+0x3], RZ ;  /* 0x000003ff1b007387 */ /* 0x000fe20000100000 */
[----:B-1----:R-:W-:-:S03]  /*0a40*/  IADD3 R23, P2, PT, R25, R28, RZ ;  /* 0x0000001c19177210 */ /* 0x002fc60007f5e0ff */
[----:B------:R1:W-:Y:S01]  /*0a50*/  STL [R0+0xc], R21 ;  /* 0x00000c1500007387 */ /* 0x0003e20000100800 */
[----:B------:R-:W-:Y:S02]  /*0a60*/  LEA.HI.X R7, R30, UR7, R7, 0x2, P1 ;  /* 0x000000071e077c11 */ /* 0x000fe400088f1407 */
[----:B------:R-:W-:-:S03]  /*0a70*/  LEA R22, P1, R23, UR6, 0x2 ;  /* 0x0000000617167c11 */ /* 0x000fc6000f8210ff */
[----:B------:R2:W3:Y:S01]  /*0a80*/  LDG.E R6, desc[UR36][R6.64+0x4] ;  /* 0x0000042406067981 */ /* 0x0004e2000c1e1900 */
[C---:B-1----:R-:W-:Y:S01]  /*0a90*/  VIADD R0, R28.reuse, UR42 ;  /* 0x0000002a1c007c36 */ /* 0x042fe20008000000 */
[----:B------:R-:W-:-:S04]  /*0aa0*/  LEA.HI.X.SX32 R28, R28, R29, 0x1, P2 ;  /* 0x0000001d1c1c7211 */ /* 0x000fc800010f0eff */
[----:B------:R-:W-:Y:S02]  /*0ab0*/  LEA.HI.X R23, R23, UR7, R28, 0x2, P1 ;  /* 0x0000000717177c11 */ /* 0x000fe400088f141c */
[----:B------:R-:W-:-:S03]  /*0ac0*/  IADD3 R11, P1, PT, R25, R0, RZ ;  /* 0x00000000190b7210 */ /* 0x000fc60007f3e0ff */
[----:B------:R-:W5:Y:S01]  /*0ad0*/  LDG.E R22, desc[UR36][R22.64+0x8] ;  /* 0x0000082416167981 */ /* 0x000f62000c1e1900 */
[----:B------:R-:W-:Y:S02]  /*0ae0*/  LEA.HI.X.SX32 R0, R0, R29, 0x1, P1 ;  /* 0x0000001d00007211 */ /* 0x000fe400008f0eff */
[----:B------:R-:W-:-:S04]  /*0af0*/  LEA R10, P1, R11, UR6, 0x2 ;  /* 0x000000060b0a7c11 */ /* 0x000fc8000f8210ff */
[----:B------:R-:W-:-:S05]  /*0b00*/  LEA.HI.X R11, R11, UR7, R0, 0x2, P1 ;  /* 0x000000070b0b7c11 */ /* 0x000fca00088f1400 */
[----:B------:R1:W5:Y:S01]  /*0b10*/  LDG.E R10, desc[UR36][R10.64+0xc] ;  /* 0x00000c240a0a7981 */ /* 0x000362000c1e1900 */
[----:B------:R-:W-:-:S04]  /*0b20*/  IMAD.IADD R0, R15, 0x1, -R24 ;  /* 0x000000010f007824 */ /* 0x000fc800078e0a18 */
[----:B------:R-:W-:Y:S01]  /*0b30*/  IMAD.IADD R21, R1, 0x1, R0 ;  /* 0x0000000101157824 */ /* 0x000fe200078e0200 */
[----:B0-----:R-:W-:Y:S01]  /*0b40*/  LEA R9, R0, UR40, 0x2 ;  /* 0x0000002800097c11 */ /* 0x001fe2000f8e10ff */
[----:B------:R-:W-:-:S03]  /*0b50*/  IMAD.IADD R0, R13, 0x1, -R24 ;  /* 0x000000010d007824 */ /* 0x000fc600078e0a18 */
[----:B------:R0:W-:Y:S01]  /*0b60*/  STL.U8 [R21], RZ ;  /* 0x000000ff15007387 */ /* 0x0001e20000100000 */
[----:B------:R-:W-:Y:S01]  /*0b70*/  IMAD.IADD R15, R1, 0x1, R0 ;  /* 0x00000001010f7824 */ /* 0x000fe200078e0200 */
[----:B--2---:R-:W-:Y:S01]  /*0b80*/  LEA R7, R0, UR40, 0x2 ;  /* 0x0000002800077c11 */ /* 0x004fe2000f8e10ff */
[----:B------:R-:W-:Y:S01]  /*0b90*/  IMAD.IADD R0, R25, 0x1, -R24 ;  /* 0x0000000119007824 */ /* 0x000fe200078e0a18 */
[----:B----4-:R0:W-:Y:S04]  /*0ba0*/  STL [R9], R20 ;  /* 0x0000001409007387 */ /* 0x0101e80000100800 */
[----:B------:R0:W-:Y:S04]  /*0bb0*/  STL.U8 [R21+0x1], RZ ;  /* 0x000001ff15007387 */ /* 0x0001e80000100000 */
[----:B------:R0:W-:Y:S04]  /*0bc0*/  STL [R9+0x4], R14 ;  /* 0x0000040e09007387 */ /* 0x0001e80000100800 */
[----:B------:R0:W-:Y:S04]  /*0bd0*/  STL.U8 [R21+0x2], RZ ;  /* 0x000002ff15007387 */ /* 0x0001e80000100000 */
[----:B------:R0:W-:Y:S04]  /*0be0*/  STL [R9+0x8], R16 ;  /* 0x0000081009007387 */ /* 0x0001e80000100800 */
[----:B------:R0:W-:Y:S04]  /*0bf0*/  STL.U8 [R21+0x3], RZ ;  /* 0x000003ff15007387 */ /* 0x0001e80000100000 */
[----:B------:R0:W-:Y:S01]  /*0c00*/  STL [R9+0xc], R17 ;  /* 0x00000c1109007387 */ /* 0x0001e20000100800 */
[----:B------:R-:W-:-:S03]  /*0c10*/  IMAD.IADD R13, R1, 0x1, R0 ;  /* 0x00000001010d7824 */ /* 0x000fc600078e0200 */
[----:B------:R0:W-:Y:S01]  /*0c20*/  STL.U8 [R15], RZ ;  /* 0x000000ff0f007387 */ /* 0x0001e20000100000 */
[----:B-1----:R-:W-:-:S03]  /*0c30*/  LEA R11, R0, UR40, 0x2 ;  /* 0x00000028000b7c11 */ /* 0x002fc6000f8e10ff */
[----:B------:R0:W-:Y:S04]  /*0c40*/  STL [R7], R19 ;  /* 0x0000001307007387 */ /* 0x0001e80000100800 */
[----:B------:R0:W-:Y:S04]  /*0c50*/  STL.U8 [R15+0x1], RZ ;  /* 0x000001ff0f007387 */ /* 0x0001e80000100000 */
[----:B------:R0:W-:Y:S04]  /*0c60*/  STL [R7+0x4], R12 ;  /* 0x0000040c07007387 */ /* 0x0001e80000100800 */
[----:B------:R0:W-:Y:S04]  /*0c70*/  STL.U8 [R15+0x2], RZ ;  /* 0x000002ff0f007387 */ /* 0x0001e80000100000 */
[----:B------:R0:W-:Y:S04]  /*0c80*/  STL [R7+0x8], R18 ;  /* 0x0000081207007387 */ /* 0x0001e80000100800 */
[----:B------:R0:W-:Y:S04]  /*0c90*/  STL.U8 [R15+0x3], RZ ;  /* 0x000003ff0f007387 */ /* 0x0001e80000100000 */
[----:B------:R0:W-:Y:S04]  /*0ca0*/  STL [R7+0xc], R26 ;  /* 0x00000c1a07007387 */ /* 0x0001e80000100800 */
[----:B------:R0:W-:Y:S04]  /*0cb0*/  STL.U8 [R13], RZ ;  /* 0x000000ff0d007387 */ /* 0x0001e80000100000 */
[----:B------:R0:W-:Y:S04]  /*0cc0*/  STL [R11], R8 ;  /* 0x000000080b007387 */ /* 0x0001e80000100800 */
[----:B------:R0:W-:Y:S01]  /*0cd0*/  STL.U8 [R13+0x1], RZ ;  /* 0x000001ff0d007387 */ /* 0x0001e20000100000 */
[----:B------:R-:W-:-:S05]  /*0ce0*/  VIADD R5, R5, 0x10 ;  /* 0x0000001005057836 */ /* 0x000fca0000000000 */
[----:B------:R-:W-:Y:S01]  /*0cf0*/  ISETP.GE.AND P1, PT, R5, R4, PT ;  /* 0x000000040500720c */ /* 0x000fe20003f26270 */
[----:B---3--:R0:W-:Y:S04]  /*0d00*/  STL [R11+0x4], R6 ;  /* 0x000004060b007387 */ /* 0x0081e80000100800 */
[----:B------:R0:W-:Y:S04]  /*0d10*/  STL.U8 [R13+0x2], RZ ;  /* 0x000002ff0d007387 */ /* 0x0001e80000100000 */
[----:B-----5:R0:W-:Y:S04]  /*0d20*/  STL [R11+0x8], R22 ;  /* 0x000008160b007387 */ /* 0x0201e80000100800 */
[----:B------:R0:W-:Y:S04]  /*0d30*/  STL.U8 [R13+0x3], RZ ;  /* 0x000003ff0d007387 */ /* 0x0001e80000100000 */
[----:B------:R0:W-:Y:S01]  /*0d40*/  STL [R11+0xc], R10 ;  /* 0x00000c0a0b007387 */ /* 0x0001e20000100800 */
[----:B------:R-:W-:Y:S05]  /*0d50*/  @!P1 BRA `(.L_x_7) ;  /* 0xfffffff400d49947 */ /* 0x000fea000383ffff */
.L_x_6:
[----:B------:R-:W-:Y:S05]  /*0d60*/  BSYNC.RECONVERGENT B1 ;  /* 0x0000000000017941 */ /* 0x000fea0003800200 */
.L_x_5:
[----:B------:R-:W-:Y:S01]  /*0d70*/  IMAD.IADD R0, R31, 0x1, -R5 ;  /* 0x000000011f007824 */ /* 0x000fe200078e0a05 */
[----:B------:R-:W-:Y:S04]  /*0d80*/  BSSY.RECONVERGENT B1, `(.L_x_8) ;  /* 0x000004b000017945 */ /* 0x000fe80003800200 */
[----:B------:R-:W-:-:S13]  /*0d90*/  ISETP.GT.AND P1, PT, R0, 0x4, PT ;  /* 0x000000040000780c */ /* 0x000fda0003f24270 */
[----:B------:R-:W-:Y:S05]  /*0da0*/  @!P1 BRA `(.L_x_9) ;  /* 0x0000000400209947 */ /* 0x000fea0003800000 */
[----:B------:R-:W2:Y:S01]  /*0db0*/  LDCU.64 UR8, c[0x0][0x380] ;  /* 0x00007000ff0877ac */ /* 0x000ea20008000a00 */
[----:B------:R-:W-:Y:S01]  /*0dc0*/  IMAD.U32 R4, RZ, RZ, UR42 ;  /* 0x0000002aff047e24 */ /* 0x000fe2000f8e00ff */
[----:B0-----:R-:W0:Y:S01]  /*0dd0*/  LDC.64 R6, c[0x0][0x380] ;  /* 0x0000e000ff067b82 */ /* 0x001e220000000a00 */
[C---:B------:R-:W-:Y:S01]  /*0de0*/  VIADD R15, R5.reuse, 0x4 ;  /* 0x00000004050f7836 */ /* 0x040fe20000000000 */
[----:B------:R-:W-:Y:S01]  /*0df0*/  SHF.R.S32.HI R9, RZ, 0x1f, R5 ;  /* 0x0000001fff097819 */ /* 0x000fe20000011405 */
[--C-:B------:R-:W-:Y:S02]  /*0e00*/  IMAD R0, R5, UR42, R4.reuse ;  /* 0x0000002a05007c24 */ /* 0x100fe4000f8e0204 */
[----:B------:R-:W-:Y:S01]  /*0e10*/  IMAD R4, R15, UR42, R4 ;  /* 0x0000002a0f047c24 */ /* 0x000fe2000f8e0204 */
[----:B------:R-:W-:Y:S01]  /*0e20*/  SHF.R.S32.HI R19, RZ, 0x1f, R15 ;  /* 0x0000001fff137819 */ /* 0x000fe2000001140f */
[C---:B------:R-:W-:Y:S01]  /*0e30*/  IMAD R17, R5.reuse, UR42, R5 ;  /* 0x0000002a05117c24 */ /* 0x040fe2000f8e0205 */
[----:B-1----:R-:W-:Y:S01]  /*0e40*/  IADD3 R2, P0, PT, R5, R0, RZ ;  /* 0x0000000005027210 */ /* 0x002fe20007f1e0ff */
[----:B------:R-:W-:Y:S01]  /*0e50*/  VIADD R8, R4, UR42 ;  /* 0x0000002a04087c36 */ /* 0x000fe20008000000 */
[----:B------:R-:W-:-:S02]  /*0e60*/  IADD3 R3, P1, PT, R15, R4, RZ ;  /* 0x000000040f037210 */ /* 0x000fc40007f3e0ff */
[C---:B------:R-:W-:Y:S01]  /*0e70*/  LEA.HI.X.SX32 R11, R0.reuse, R9, 0x1, P0 ;  /* 0x00000009000b7211 */ /* 0x040fe200000f0eff */
[----:B------:R-:W-:Y:S01]  /*0e80*/  VIADD R0, R0, UR42 ;  /* 0x0000002a00007c36 */ /* 0x000fe20008000000 */
[----:B------:R-:W-:Y:S01]  /*0e90*/  LEA.HI.X.SX32 R10, R4, R19, 0x1, P1 ;  /* 0x00000013040a7211 */ /* 0x000fe200008f0eff */
[----:B------:R-:W-:Y:S01]  /*0ea0*/  VIADD R14, R8, UR42 ;  /* 0x0000002a080e7c36 */ /* 0x000fe20008000000 */
[----:B--2---:R-:W-:Y:S01]  /*0eb0*/  LEA R12, P0, R2, UR8, 0x2 ;  /* 0x00000008020c7c11 */ /* 0x004fe2000f8010ff */
[----:B------:R-:W-:Y:S01]  /*0ec0*/  VIADD R4, R0, UR42 ;  /* 0x0000002a00047c36 */ /* 0x000fe20008000000 */
[----:B------:R-:W-:Y:S02]  /*0ed0*/  IADD3 R18, P1, PT, R15, R8, RZ ;  /* 0x000000080f127210 */ /* 0x000fe40007f3e0ff */
[----:B------:R-:W-:Y:S02]  /*0ee0*/  LEA.HI.X R13, R2, UR9, R11, 0x2, P0 ;  /* 0x00000009020d7c11 */ /* 0x000fe400080f140b */
[----:B------:R-:W-:-:S02]  /*0ef0*/  LEA R2, P0, R3, UR8, 0x2 ;  /* 0x0000000803027c11 */ /* 0x000fc4000f8010ff */
[----:B------:R-:W-:Y:S01]  /*0f00*/  LEA.HI.X.SX32 R21, R8, R19, 0x1, P1 ;  /* 0x0000001308157211 */ /* 0x000fe200008f0eff */
[----:B0-----:R-:W-:Y:S01]  /*0f10*/  IMAD.WIDE R16, R17, 0x4, R6 ;  /* 0x0000000411107825 */ /* 0x001fe200078e0206 */
[----:B------:R-:W-:Y:S01]  /*0f20*/  LEA.HI.X R3, R3, UR9, R10, 0x2, P0 ;  /* 0x0000000903037c11 */ /* 0x000fe200080f140a */
[----:B------:R0:W2:Y:S01]  /*0f30*/  LDG.E R12, desc[UR36][R12.64+0x4] ;  /* 0x000004240c0c7981 */ /* 0x0000a2000c1e1900 */
[C---:B------:R-:W-:Y:S02]  /*0f40*/  IADD3 R11, P0, PT, R5.reuse, R0, RZ ;  /* 0x00000000050b7210 */ /* 0x040fe40007f1e0ff */
[----:B------:R-:W-:Y:S01]  /*0f50*/  IADD3 R20, P1, PT, R5, R4, RZ ;  /* 0x0000000405147210 */ /* 0x000fe20007f3e0ff */
[----:B------:R-:W3:Y:S01]  /*0f60*/  LDG.E R16, desc[UR36][R16.64] ;  /* 0x0000002410107981 */ /* 0x000ee2000c1e1900 */
[----:B------:R-:W-:Y:S02]  /*0f70*/  LEA.HI.X.SX32 R22, R0, R9, 0x1, P0 ;  /* 0x0000000900167211 */ /* 0x000fe400000f0eff */
[----:B------:R-:W-:Y:S01]  /*0f80*/  LEA R10, P0, R11, UR8, 0x2 ;  /* 0x000000080b0a7c11 */ /* 0x000fe2000f8010ff */
[----:B------:R1:W4:Y:S01]  /*0f90*/  LDG.E R2, desc[UR36][R2.64+0x4] ;  /* 0x0000042402027981 */ /* 0x000322000c1e1900 */
[----:B------:R-:W-:-:S02]  /*0fa0*/  LEA R8, P2, R18, UR8, 0x2 ;  /* 0x0000000812087c11 */ /* 0x000fc4000f8410ff */
[----:B------:R-:W-:Y:S02]  /*0fb0*/  LEA.HI.X.SX32 R25, R4, R9, 0x1, P1 ;  /* 0x0000000904197211 */ /* 0x000fe400008f0eff */
[----:B------:R-:W-:Y:S02]  /*0fc0*/  IADD3 R0, P3, PT, R15, R14, RZ ;  /* 0x0000000e0f007210 */ /* 0x000fe40007f7e0ff */
[----:B------:R-:W-:Y:S02]  /*0fd0*/  LEA.HI.X R11, R11, UR9, R22, 0x2, P0 ;  /* 0x000000090b0b7c11 */ /* 0x000fe400080f1416 */
[----:B------:R-:W-:Y:S01]  /*0fe0*/  LEA.HI.X R9, R18, UR9, R21, 0x2, P2 ;  /* 0x0000000912097c11 */ /* 0x000fe200090f1415 */
[----:B------:R-:W-:Y:S01]  /*0ff0*/  IMAD R21, R15, UR42, R15 ;  /* 0x0000002a0f157c24 */ /* 0x000fe2000f8e020f */
[----:B------:R-:W-:Y:S01]  /*1000*/  LEA R18, P0, R20, UR8, 0x2 ;  /* 0x0000000814127c11 */ /* 0x000fe2000f8010ff */
[----:B------:R-:W5:Y:S01]  /*1010*/  LDG.E R10, desc[UR36][R10.64+0x8] ;  /* 0x000008240a0a7981 */ /* 0x000f62000c1e1900 */
[----:B------:R-:W-:-:S02]  /*1020*/  LEA.HI.X.SX32 R23, R14, R19, 0x1, P3 ;  /* 0x000000130e177211 */ /* 0x000fc400018f0eff */
[----:B------:R-:W-:Y:S01]  /*1030*/  LEA.HI.X R19, R20, UR9, R25, 0x2, P0 ;  /* 0x0000000914137c11 */ /* 0x000fe200080f1419 */
[----:B------:R-:W-:Y:S01]  /*1040*/  IMAD.WIDE R20, R21, 0x4, R6 ;  /* 0x0000000415147825 */ /* 0x000fe200078e0206 */
[C---:B------:R-:W-:Y:S01]  /*1050*/  LEA R6, P0, R0.reuse, UR8, 0x2 ;  /* 0x0000000800067c11 */ /* 0x040fe2000f8010ff */
[----:B------:R-:W4:Y:S04]  /*1060*/  LDG.E R8, desc[UR36][R8.64+0x8] ;  /* 0x0000082408087981 */ /* 0x000f28000c1e1900 */
[----:B------:R-:W4:Y:S01]  /*1070*/  LDG.E R18, desc[UR36][R18.64+0xc] ;  /* 0x00000c2412127981 */ /* 0x000f22000c1e1900 */
[----:B------:R-:W-:-:S03]  /*1080*/  LEA.HI.X R7, R0, UR9, R23, 0x2, P0 ;  /* 0x0000000900077c11 */ /* 0x000fc600080f1417 */
[----:B------:R-:W4:Y:S04]  /*1090*/  LDG.E R20, desc[UR36][R20.64] ;  /* 0x0000002414147981 */ /* 0x000f28000c1e1900 */
[----:B------:R-:W4:Y:S01]  /*10a0*/  LDG.E R6, desc[UR36][R6.64+0xc] ;  /* 0x00000c2406067981 */ /* 0x000f22000c1e1900 */
[----:B------:R-:W-:-:S04]  /*10b0*/  IMAD.IADD R0, R5, 0x1, -R24 ;  /* 0x0000000105007824 */ /* 0x000fc800078e0a18 */
[----:B------:R-:W-:Y:S01]  /*10c0*/  IMAD.IADD R14, R1, 0x1, R0 ;  /* 0x00000001010e7824 */ /* 0x000fe200078e0200 */
[----:B0-----:R-:W-:Y:S01]  /*10d0*/  LEA R13, R0, UR40, 0x2 ;  /* 0x00000028000d7c11 */ /* 0x001fe2000f8e10ff */
[----:B------:R-:W-:-:S03]  /*10e0*/  IMAD.IADD R0, R15, 0x1, -R24 ;  /* 0x000000010f007824 */ /* 0x000fc600078e0a18 */
[----:B------:R0:W-:Y:S01]  /*10f0*/  STL.U8 [R14], RZ ;  /* 0x000000ff0e007387 */ /* 0x0001e20000100000 */
[----:B------:R-:W-:Y:S01]  /*1100*/  IMAD.IADD R4, R1, 0x1, R0 ;  /* 0x0000000101047824 */ /* 0x000fe200078e0200 */
[----:B-1----:R-:W-:Y:S01]  /*1110*/  LEA R3, R0, UR40, 0x2 ;  /* 0x0000002800037c11 */ /* 0x002fe2000f8e10ff */
[----:B------:R-:W-:Y:S01]  /*1120*/  VIADD R5, R5, 0x8 ;  /* 0x0000000805057836 */ /* 0x000fe20000000000 */
[----:B------:R-:W-:Y:S01]  /*1130*/  PLOP3.LUT P0, PT, PT, PT, PT, 0x8, 0x80 ;  /* 0x000000000080781c */ /* 0x000fe20003f0e170 */
[----:B---3--:R0:W-:Y:S04]  /*1140*/  STL [R13], R16 ;  /* 0x000000100d007387 */ /* 0x0081e80000100800 */
[----:B------:R0:W-:Y:S04]  /*1150*/  STL.U8 [R14+0x1], RZ ;  /* 0x000001ff0e007387 */ /* 0x0001e80000100000 */
[----:B--2---:R0:W-:Y:S04]  /*1160*/  STL [R13+0x4], R12 ;  /* 0x0000040c0d007387 */ /* 0x0041e80000100800 */
[----:B------:R0:W-:Y:S04]  /*1170*/  STL.U8 [R14+0x2], RZ ;  /* 0x000002ff0e007387 */ /* 0x0001e80000100000 */
[----:B-----5:R0:W-:Y:S04]  /*1180*/  STL [R13+0x8], R10 ;  /* 0x0000080a0d007387 */ /* 0x0201e80000100800 */
[----:B------:R0:W-:Y:S04]  /*1190*/  STL.U8 [R14+0x3], RZ ;  /* 0x000003ff0e007387 */ /* 0x0001e80000100000 */
[----:B----4-:R0:W-:Y:S04]  /*11a0*/  STL [R13+0xc], R18 ;  /* 0x00000c120d007387 */ /* 0x0101e80000100800 */
[----:B------:R0:W-:Y:S04]  /*11b0*/  STL.U8 [R4], RZ ;  /* 0x000000ff04007387 */ /* 0x0001e80000100000 */
[----:B------:R0:W-:Y:S04]  /*11c0*/  STL [R3], R20 ;  /* 0x0000001403007387 */ /* 0x0001e80000100800 */
[----:B------:R0:W-:Y:S04]  /*11d0*/  STL.U8 [R4+0x1], RZ ;  /* 0x000001ff04007387 */ /* 0x0001e80000100000 */
[----:B------:R0:W-:Y:S04]  /*11e0*/  STL [R3+0x4], R2 ;  /* 0x0000040203007387 */ /* 0x0001e80000100800 */
[----:B------:R0:W-:Y:S04]  /*11f0*/  STL.U8 [R4+0x2], RZ ;  /* 0x000002ff04007387 */ /* 0x0001e80000100000 */
[----:B------:R0:W-:Y:S04]  /*1200*/  STL [R3+0x8], R8 ;  /* 0x0000080803007387 */ /* 0x0001e80000100800 */
[----:B------:R0:W-:Y:S04]  /*1210*/  STL.U8 [R4+0x3], RZ ;  /* 0x000003ff04007387 */ /* 0x0001e80000100000 */
[----:B------:R0:W-:Y:S02]  /*1220*/  STL [R3+0xc], R6 ;  /* 0x00000c0603007387 */ /* 0x0001e40000100800 */
.L_x_9:
[----:B------:R-:W-:Y:S05]  /*1230*/  BSYNC.RECONVERGENT B1 ;  /* 0x0000000000017941 */ /* 0x000fea0003800200 */
.L_x_8:
[----:B------:R-:W-:-:S13]  /*1240*/  ISETP.LT.OR P0, PT, R5, R31, P0 ;  /* 0x0000001f0500720c */ /* 0x000fda0000701670 */
[----:B------:R-:W-:Y:S05]  /*1250*/  @!P0 BRA `(.L_x_4) ;  /* 0x0000000000908947 */ /* 0x000fea0003800000 */
[----:B01----:R-:W0:Y:S01]  /*1260*/  LDC.64 R2, c[0x0][0x380] ;  /* 0x0000e000ff027b82 */ /* 0x003e220000000a00 */
[----:B------:R-:W-:Y:S01]  /*1270*/  IMAD.U32 R0, RZ, RZ, UR42 ;  /* 0x0000002aff007e24 */ /* 0x000fe2000f8e00ff */
[----:B------:R-:W1:Y:S01]  /*1280*/  LDCU.64 UR8, c[0x0][0x380] ;  /* 0x00007000ff0877ac */ /* 0x000e620008000a00 */
[--C-:B------:R-:W-:Y:S01]  /*1290*/  SHF.R.S32.HI R9, RZ, 0x1f, R5.reuse ;  /* 0x0000001fff097819 */ /* 0x100fe20000011405 */
[C---:B------:R-:W-:Y:S02]  /*12a0*/  IMAD R7, R5.reuse, UR42, R5 ;  /* 0x0000002a05077c24 */ /* 0x040fe4000f8e0205 */
[----:B------:R-:W-:-:S04]  /*12b0*/  IMAD R0, R5, UR42, R0 ;  /* 0x0000002a05007c24 */ /* 0x000fc8000f8e0200 */
[C---:B------:R-:W-:Y:S01]  /*12c0*/  VIADD R4, R0.reuse, UR42 ;  /* 0x0000002a00047c36 */ /* 0x040fe20008000000 */
[----:B------:R-:W-:-:S03]  /*12d0*/  IADD3 R14, P0, PT, R0, R5, RZ ;  /* 0x00000005000e7210 */ /* 0x000fc60007f1e0ff */
[C---:B------:R-:W-:Y:S01]  /*12e0*/  VIADD R6, R4.reuse, UR42 ;  /* 0x0000002a04067c36 */ /* 0x040fe20008000000 */
[----:B------:R-:W-:Y:S02]  /*12f0*/  IADD3 R12, P1, PT, R4, R5, RZ ;  /* 0x00000005040c7210 */ /* 0x000fe40007f3e0ff */
[----:B------:R-:W-:Y:S02]  /*1300*/  LEA.HI.X.SX32 R15, R0, R9, 0x1, P0 ;  /* 0x00000009000f7211 */ /* 0x000fe400000f0eff */
[----:B------:R-:W-:Y:S02]  /*1310*/  IADD3 R11, P2, PT, R6, R5, RZ ;  /* 0x00000005060b7210 */ /* 0x000fe40007f5e0ff */
[-C--:B------:R-:W-:Y:S02]  /*1320*/  LEA.HI.X.SX32 R13, R4, R9.reuse, 0x1, P1 ;  /* 0x00000009040d7211 */ /* 0x080fe400008f0eff */
[----:B------:R-:W-:Y:S01]  /*1330*/  LEA.HI.X.SX32 R0, R6, R9, 0x1, P2 ;  /* 0x0000000906007211 */ /* 0x000fe200010f0eff */
[----:B0-----:R-:W-:Y:S01]  /*1340*/  IMAD.WIDE R2, R7, 0x4, R2 ;  /* 0x0000000407027825 */ /* 0x001fe200078e0202 */
[----:B-1----:R-:W-:-:S02]  /*1350*/  LEA R6, P0, R14, UR8, 0x2 ;  /* 0x000000080e067c11 */ /* 0x002fc4000f8010ff */
[----:B------:R-:W-:Y:S02]  /*1360*/  LEA R8, P1, R12, UR8, 0x2 ;  /* 0x000000080c087c11 */ /* 0x000fe4000f8210ff */
[C---:B------:R-:W-:Y:S01]  /*1370*/  LEA R10, P2, R11.reuse, UR8, 0x2 ;  /* 0x000000080b0a7c11 */ /* 0x040fe2000f8410ff */
[----:B------:R-:W2:Y:S01]  /*1380*/  LDG.E R2, desc[UR36][R2.64] ;  /* 0x0000002402027981 */ /* 0x000ea2000c1e1900 */
[----:B------:R-:W-:Y:S02]  /*1390*/  LEA.HI.X R7, R14, UR9, R15, 0x2, P0 ;  /* 0x000000090e077c11 */ /* 0x000fe400080f140f */
[----:B------:R-:W-:Y:S02]  /*13a0*/  LEA.HI.X R9, R12, UR9, R13, 0x2, P1 ;  /* 0x000000090c097c11 */ /* 0x000fe400088f140d */
[----:B------:R-:W-:Y:S01]  /*13b0*/  LEA.HI.X R11, R11, UR9, R0, 0x2, P2 ;  /* 0x000000090b0b7c11 */ /* 0x000fe200090f1400 */
[----:B------:R-:W3:Y:S04]  /*13c0*/  LDG.E R6, desc[UR36][R6.64+0x4] ;  /* 0x0000042406067981 */ /* 0x000ee8000c1e1900 */
[----:B------:R-:W4:Y:S04]  /*13d0*/  LDG.E R8, desc[UR36][R8.64+0x8] ;  /* 0x0000082408087981 */ /* 0x000f28000c1e1900 */
[----:B------:R-:W5:Y:S01]  /*13e0*/  LDG.E R10, desc[UR36][R10.64+0xc] ;  /* 0x00000c240a0a7981 */ /* 0x000f62000c1e1900 */
[----:B------:R-:W-:-:S04]  /*13f0*/  IMAD.IADD R0, R5, 0x1, -R24 ;  /* 0x0000000105007824 */ /* 0x000fc800078e0a18 */
[----:B------:R-:W-:Y:S01]  /*1400*/  IMAD.IADD R4, R1, 0x1, R0 ;  /* 0x0000000101047824 */ /* 0x000fe200078e0200 */
[----:B------:R-:W-:-:S04]  /*1410*/  LEA R5, R0, UR40, 0x2 ;  /* 0x0000002800057c11 */ /* 0x000fc8000f8e10ff */
[----:B------:R0:W-:Y:S04]  /*1420*/  STL.U8 [R4], RZ ;  /* 0x000000ff04007387 */ /* 0x0001e80000100000 */
[----:B--2---:R0:W-:Y:S04]  /*1430*/  STL [R5], R2 ;  /* 0x0000000205007387 */ /* 0x0041e80000100800 */
[----:B------:R0:W-:Y:S04]  /*1440*/  STL.U8 [R4+0x1], RZ ;  /* 0x000001ff04007387 */ /* 0x0001e80000100000 */
[----:B---3--:R0:W-:Y:S04]  /*1450*/  STL [R5+0x4], R6 ;  /* 0x0000040605007387 */ /* 0x0081e80000100800 */
[----:B------:R0:W-:Y:S04]  /*1460*/  STL.U8 [R4+0x2], RZ ;  /* 0x000002ff04007387 */ /* 0x0001e80000100000 */
[----:B----4-:R0:W-:Y:S04]  /*1470*/  STL [R5+0x8], R8 ;  /* 0x0000080805007387 */ /* 0x0101e80000100800 */
[----:B------:R0:W-:Y:S04]  /*1480*/  STL.U8 [R4+0x3], RZ ;  /* 0x000003ff04007387 */ /* 0x0001e80000100000 */
[----:B-----5:R0:W-:Y:S02]  /*1490*/  STL [R5+0xc], R10 ;  /* 0x00000c0a05007387 */ /* 0x0201e40000100800 */
.L_x_4:
[----:B------:R-:W-:Y:S05]  /*14a0*/  BSYNC.RECONVERGENT B0 ;  /* 0x0000000000007941 */ /* 0x000fea0003800200 */
.L_x_0:
[----:B01----:R-:W0:Y:S08]  /*14b0*/  LDC.64 R2, c[0x4][0x10] ;  /* 0x01000400ff027b82 */ /* 0x003e300000000a00 */
[----:B------:R-:W-:Y:S06]  /*14c0*/  BAR.SYNC.DEFER_BLOCKING 0x0 ;  /* 0x0000000000007b1d */ /* 0x000fec0000010000 */
[----:B------:R-:W1:Y:S01]  /*14d0*/  LDCU UR4, c[0x0][0x3a8] ;  /* 0x00007500ff0477ac */ /* 0x000e620008000800 */
[----:B0-----:R-:W1:Y:S02]  /*14e0*/  LDG.E R2, desc[UR36][R2.64] ;  /* 0x0000002402027981 */ /* 0x001e64000c1e1900 */
[----:B-1----:R-:W-:-:S13]  /*14f0*/  ISETP.GE.AND P0, PT, R2, UR4, PT ;  /* 0x0000000402007c0c */ /* 0x002fda000bf06270 */
[----:B------:R-:W-:Y:S05]  /*1500*/  @P0 BRA `(.L_x_10) ;  /* 0x0000005000b00947 */ /* 0x000fea0003800000 */
[----:B------:R-:W0:Y:S01]  /*1510*/  LDCU.128 UR12, c[0x0][0x390] ;  /* 0x00007200ff0c77ac */ /* 0x000e220008000c00 */
[----:B------:R-:W-:Y:S02]  /*1520*/  UIMAD UR46, UR45, UR42, URZ ;  /* 0x0000002a2d2e72a4 */ /* 0x000fe4000f8e02ff */
[----:B------:R-:W-:Y:S02]  /*1530*/  UIADD3 UR4, UPT, UPT, UR5, 0x80, URZ ;  /* 0x0000008005047890 */ /* 0x000fe4000fffe0ff */
[----:B------:R-:W-:Y:S02]  /*1540*/  UIADD3 UR6, UPT, UPT, UR5, 0x90, URZ ;  /* 0x0000009005067890 */ /* 0x000fe4000fffe0ff */
[----:B------:R-:W-:Y:S01]  /*1550*/  UIADD3 UR7, UPT, UPT, UR5, 0x50, URZ ;  /* 0x0000005005077890 */ /* 0x000fe2000fffe0ff */
[----:B------:R-:W-:Y:S01]  /*1560*/  IMAD.U32 R0, RZ, RZ, UR46 ;  /* 0x0000002eff007e24 */ /* 0x000fe2000f8e00ff */
[----:B------:R-:W-:Y:S01]  /*1570*/  UIADD3 UR8, UPT, UPT, UR5, 0x60, URZ ;  /* 0x0000006005087890 */ /* 0x000fe2000fffe0ff */
[C---:B------:R-:W-:Y:S01]  /*1580*/  VIADD R16, R24.reuse, UR46 ;  /* 0x0000002e18107c36 */ /* 0x040fe20008000000 */
[----:B------:R-:W-:Y:S01]  /*1590*/  UIADD3 UR9, UPT, UPT, UR5, 0x30, URZ ;  /* 0x0000003005097890 */ /* 0x000fe2000fffe0ff */
[----:B------:R-:W-:Y:S01]  /*15a0*/  IADD3 R18, P1, PT, R24, UR46, RZ ;  /* 0x0000002e18127c10 */ /* 0x000fe2000ff3e0ff */
[----:B------:R-:W-:-:S02]  /*15b0*/  UIADD3 UR5, UPT, UPT, UR5, 0x40, URZ ;  /* 0x0000004005057890 */ /* 0x000fc4000fffe0ff */
[----:B------:R-:W-:Y:S01]  /*15c0*/  ULEA UR4, UR10, UR4, 0x18 ;  /* 0x000000040a047291 */ /* 0x000fe2000f8ec0ff */
[----:B0-----:R-:W-:Y:S01]  /*15d0*/  IADD3 R22, P2, PT, R18, UR12, RZ ;  /* 0x0000000c12167c10 */ /* 0x001fe2000ff5e0ff */
[----:B------:R-:W-:Y:S01]  /*15e0*/  ULEA UR6, UR10, UR6, 0x18 ;  /* 0x000000060a067291 */ /* 0x000fe2000f8ec0ff */
[----:B------:R-:W-:Y:S01]  /*15f0*/  LEA.HI.X.SX32 R0, R0, RZ, 0x1, P1 ;  /* 0x000000ff00007211 */ /* 0x000fe200008f0eff */
[----:B------:R-:W-:Y:S01]  /*1600*/  ULEA UR7, UR10, UR7, 0x18 ;  /* 0x000000070a077291 */ /* 0x000fe2000f8ec0ff */
[----:B------:R-:W-:Y:S01]  /*1610*/  IADD3 RZ, P0, PT, R16, UR12, RZ ;  /* 0x0000000c10ff7c10 */ /* 0x000fe2000ff1e0ff */
[----:B------:R-:W-:Y:S01]  /*1620*/  ULEA UR8, UR10, UR8, 0x18 ;  /* 0x000000080a087291 */ /* 0x000fe2000f8ec0ff */
[----:B------:R-:W-:Y:S01]  /*1630*/  IADD3 R18, P1, PT, R18, UR14, RZ ;  /* 0x0000000e12127c10 */ /* 0x000fe2000ff3e0ff */
[----:B------:R-:W-:Y:S01]  /*1640*/  ULEA UR9, UR10, UR9, 0x18 ;  /* 0x000000090a097291 */ /* 0x000fe2000f8ec0ff */
[----:B------:R-:W-:Y:S01]  /*1650*/  LEA.HI.X.SX32 R17, R16, UR13, 0x1, P0 ;  /* 0x0000000d10117c11 */ /* 0x000fe200080f0eff */
[----:B------:R-:W-:Y:S01]  /*1660*/  ULEA UR5, UR10, UR5, 0x18 ;  /* 0x000000050a057291 */ /* 0x000fe2000f8ec0ff */
[C---:B------:R-:W-:Y:S01]  /*1670*/  IADD3.X R23, PT, PT, R0.reuse, UR13, RZ, P2, !PT ;  /* 0x0000000d00177c10 */ /* 0x040fe200097fe4ff */
[----:B------:R-:W-:Y:S01]  /*1680*/  USHF.L.U32 UR42, UR42, 0x1, URZ ;  /* 0x000000012a2a7899 */ /* 0x000fe200080006ff */
[----:B------:R-:W-:-:S02]  /*1690*/  IADD3.X R19, PT, PT, R0, UR15, RZ, P1, !PT ;  /* 0x0000000f00137c10 */ /* 0x000fc40008ffe4ff */
[C---:B------:R-:W-:Y:S01]  /*16a0*/  LEA R30, R32.reuse, UR4, 0x2 ;  /* 0x00000004201e7c11 */ /* 0x040fe2000f8e10ff */
[----:B------:R-:W-:Y:S01]  /*16b0*/  UISETP.LT.AND UP0, UPT, UR42, 0x1, UPT ;  /* 0x000000012a00788c */ /* 0x000fe2000bf01270 */
[C---:B------:R-:W-:Y:S02]  /*16c0*/  LEA R29, R32.reuse, UR6, 0x2 ;  /* 0x00000006201d7c11 */ /* 0x040fe4000f8e10ff */
[C---:B------:R-:W-:Y:S01]  /*16d0*/  LEA R28, R32.reuse, UR7, 0x2 ;  /* 0x00000007201c7c11 */ /* 0x040fe2000f8e10ff */
[----:B------:R-:W-:Y:S01]  /*16e0*/  USEL UR42, UR42, 0x1, !UP0 ;  /* 0x000000012a2a7887 */ /* 0x000fe2000c000000 */
[C---:B------:R-:W-:Y:S02]  /*16f0*/  LEA R27, R32.reuse, UR8, 0x2 ;  /* 0x00000008201b7c11 */ /* 0x040fe4000f8e10ff */
[C---:B------:R-:W-:Y:S02]  /*1700*/  LEA R26, R32.reuse, UR9, 0x2 ;  /* 0x00000009201a7c11 */ /* 0x040fe4000f8e10ff */
[----:B------:R-:W-:-:S07]  /*1710*/  LEA R25, R32, UR5, 0x2 ;  /* 0x0000000520197c11 */ /* 0x000fce000f8e10ff */
.L_x_110:
[----:B-1-3--:R-:W0:Y:S01]  /*1720*/  LDC.64 R4, c[0x4][0x10] ;  /* 0x01000400ff047b82 */ /* 0x00ae220000000a00 */
[----:B------:R-:W-:Y:S01]  /*1730*/  VIADD R7, R2, 0x1 ;  /* 0x0000000102077836 */ /* 0x000fe20000000000 */
[----:B------:R-:W-:Y:S01]  /*1740*/  UISETP.GE.AND UP0, UPT, UR39, 0x1, UPT ;  /* 0x000000012700788c */ /* 0x000fe2000bf06270 */
[----:B------:R-:W-:-:S03]  /*1750*/  VIADD R6, R24, 0x1 ;  /* 0x0000000118067836 */ /* 0x000fc60000000000 */
[----:B------:R-:W-:Y:S02]  /*1760*/  UP2UR UR47, UPR, URZ, 0x1 ;  /* 0x00000001ff2f7883 */ /* 0x000fe40008000000 */
[----:B------:R-:W-:-:S05]  /*1770*/  VIMNMX R9, PT, PT, R31, R6, !PT ;  /* 0x000000061f097248 */ /* 0x000fca0007fe0100 */
[----:B------:R-:W-:Y:S02]  /*1780*/  IMAD.IADD R3, R9, 0x1, -R24 ;  /* 0x0000000109037824 */ /* 0x000fe400078e0a18 */
[----:B------:R-:W-:-:S03]  /*1790*/  IMAD.IADD R0, R24, 0x1, -R9 ;  /* 0x0000000118007824 */ /* 0x000fc600078e0a09 */
[----:B------:R-:W-:Y:S01]  /*17a0*/  LOP3.LUT R2, R3, 0x3, RZ, 0xc0, !PT ;  /* 0x0000000303027812 */ /* 0x000fe200078ec0ff */
[----:B0-----:R0:W-:Y:S01]  /*17b0*/  STG.E desc[UR36][R4.64], R7 ;  /* 0x0000000704007986 */ /* 0x0011e2000c101924 */
[----:B------:R-:W-:Y:S05]  /*17c0*/  BRA.U !UP0, `(.L_x_11) ;  /* 0x0000000108d07547 */ /* 0x000fea000b800000 */
[----:B------:R-:W-:Y:S01]  /*17d0*/  ISETP.NE.AND P0, PT, R2, RZ, PT ;  /* 0x000000ff0200720c */ /* 0x000fe20003f05270 */
[----:B------:R-:W1:Y:S01]  /*17e0*/  LDCU.64 UR4, c[0x0][0x390] ;  /* 0x00007200ff0477ac */ /* 0x000e620008000a00 */
[----:B------:R-:W-:Y:S01]  /*17f0*/  BSSY.RECONVERGENT B0, `(.L_x_12) ;  /* 0x0000018000007945 */ /* 0x000fe20003800200 */
[----:B------:R-:W-:Y:S01]  /*1800*/  ISETP.GT.U32.AND P1, PT, R0, -0x4, PT ;  /* 0xfffffffc0000780c */ /* 0x000fe20003f24070 */
[----:B0-----:R-:W-:-:S09]  /*1810*/  IMAD.MOV.U32 R4, RZ, RZ, R24 ;  /* 0x000000ffff047224 */ /* 0x001fd200078e0018 */
[----:B------:R-:W-:Y:S05]  /*1820*/  @!P0 BRA `(.L_x_13) ;  /* 0x0000000000508947 */ /* 0x000fea0003800000 */
[----:B------:R-:W0:Y:S01]  /*1830*/  LDCU UR6, c[0x0][0x390] ;  /* 0x00007200ff0677ac */ /* 0x000e220008000800 */
[----:B------:R-:W-:-:S04]  /*1840*/  VIADD R4, R24, UR46 ;  /* 0x0000002e18047c36 */ /* 0x000fc80008000000 */
[----:B0-----:R-:W-:-:S05]  /*1850*/  VIADD R16, R4, UR6 ;  /* 0x0000000604107c36 */ /* 0x001fca0008000000 */
[----:B------:R-:W2:Y:S01]  /*1860*/  LDG.E.U8 R5, desc[UR36][R16.64] ;  /* 0x0000002410057981 */ /* 0x000ea2000c1e1100 */
[----:B------:R-:W-:Y:S02]  /*1870*/  MOV R4, 0x400 ;  /* 0x0000040000047802 */ /* 0x000fe40000000f00 */
[----:B------:R-:W-:Y:S01]  /*1880*/  ISETP.NE.AND P0, PT, R2, 0x1, PT ;  /* 0x000000010200780c */ /* 0x000fe20003f05270 */
[----:B------:R-:W0:Y:S02]  /*1890*/  S2R R7, SR_CgaCtaId ;  /* 0x0000000000077919 */ /* 0x000e240000008800 */
[----:B------:R-:W-:-:S05]  /*18a0*/  VIADD R4, R4, 0x18 ;  /* 0x0000001804047836 */ /* 0x000fca0000000000 */
[----:B0-----:R-:W-:Y:S01]  /*18b0*/  LEA R7, R7, R4, 0x18 ;  /* 0x0000000407077211 */ /* 0x001fe200078ec0ff */
[----:B------:R-:W-:-:S04]  /*18c0*/  IMAD.MOV.U32 R4, RZ, RZ, R6 ;  /* 0x000000ffff047224 */ /* 0x000fc800078e0006 */
[----:B------:R-:W-:-:S05]  /*18d0*/  IMAD.IADD R8, R24, 0x1, R7 ;  /* 0x0000000118087824 */ /* 0x000fca00078e0207 */
[----:B--2---:R0:W-:Y:S01]  /*18e0*/  STS.U8 [R8], R5 ;  /* 0x0000000508007388 */ /* 0x0041e20000000000 */
[----:B------:R-:W-:Y:S05]  /*18f0*/  @!P0 BRA `(.L_x_13) ;  /* 0x00000000001c8947 */ /* 0x000fea0003800000 */
[----:B------:R-:W-:Y:S01]  /*1900*/  ISETP.NE.AND P0, PT, R2, 0x2, PT ;  /* 0x000000020200780c */ /* 0x000fe20003f05270 */
[----:B0-----:R-:W2:-:S12]  /*1910*/  LDG.E.U8 R5, desc[UR36][R22.64+0x1] ;  /* 0x0000012416057981 */ /* 0x001e98000c1e1100 */
[----:B------:R-:W3:Y:S01]  /*1920*/  @P0 LDG.E.U8 R6, desc[UR36][R22.64+0x2] ;  /* 0x0000022416060981 */ /* 0x000ee2000c1e1100 */
[C---:B------:R-:W-:Y:S02]  /*1930*/  VIADD R4, R24.reuse, 0x2 ;  /* 0x0000000218047836 */ /* 0x040fe40000000000 */
[----:B------:R-:W-:Y:S01]  /*1940*/  @P0 VIADD R4, R24, 0x3 ;  /* 0x0000000318040836 */ /* 0x000fe20000000000 */
[----:B--2---:R2:W-:Y:S04]  /*1950*/  STS.U8 [R8+0x1], R5 ;  /* 0x0000010508007388 */ /* 0x0045e80000000000 */
[----:B---3--:R2:W-:Y:S02]  /*1960*/  @P0 STS.U8 [R8+0x2], R6 ;  /* 0x0000020608000388 */ /* 0x0085e40000000000 */
.L_x_13:
[----:B-1----:R-:W-:Y:S05]  /*1970*/  BSYNC.RECONVERGENT B0 ;  /* 0x0000000000007941 */ /* 0x002fea0003800200 */
.L_x_12:
[----:B------:R-:W-:Y:S04]  /*1980*/  BSSY.RECONVERGENT B0, `(.L_x_11) ;  /* 0x0000018000007945 */ /* 0x000fe80003800200 */
[----:B------:R-:W-:Y:S05]  /*1990*/  @P1 BRA `(.L_x_14) ;  /* 0x0000000000581947 */ /* 0x000fea0003800000 */
[----:B0-2---:R-:W0:Y:S01]  /*19a0*/  S2R R8, SR_CgaCtaId ;  /* 0x0000000000087919 */ /* 0x005e220000008800 */
[----:B------:R-:W-:Y:S01]  /*19b0*/  MOV R5, 0x400 ;  /* 0x0000040000057802 */ /* 0x000fe20000000f00 */
[C---:B------:R-:W-:Y:S02]  /*19c0*/  VIADD R6, R4.reuse, 0x1 ;  /* 0x0000000104067836 */ /* 0x040fe40000000000 */
[----:B------:R-:W-:Y:S02]  /*19d0*/  VIADD R7, R4, UR46 ;  /* 0x0000002e04077c36 */ /* 0x000fe40008000000 */
[----:B------:R-:W-:-:S05]  /*19e0*/  VIADD R5, R5, 0x18 ;  /* 0x0000001805057836 */ /* 0x000fca0000000000 */
[----:B0-----:R-:W-:-:S07]  /*19f0*/  LEA R15, R8, R5, 0x18 ;  /* 0x00000005080f7211 */ /* 0x001fce00078ec0ff */
.L_x_15:
[----:B------:R-:W-:-:S04]  /*1a00*/  IADD3 R4, P0, PT, R7, UR4, RZ ;  /* 0x0000000407047c10 */ /* 0x000fc8000ff1e0ff */
[----:B------:R-:W-:-:S05]  /*1a10*/  LEA.HI.X.SX32 R5, R7, UR5, 0x1, P0 ;  /* 0x0000000507057c11 */ /* 0x000fca00080f0eff */
[----:B-1----:R-:W2:Y:S04]  /*1a20*/  LDG.E.U8 R8, desc[UR36][R4.64] ;  /* 0x0000002404087981 */ /* 0x002ea8000c1e1100 */
[----:B------:R-:W3:Y:S04]  /*1a30*/  LDG.E.U8 R9, desc[UR36][R4.64+0x1] ;  /* 0x0000012404097981 */ /* 0x000ee8000c1e1100 */
[----:B------:R-:W4:Y:S04]  /*1a40*/  LDG.E.U8 R11, desc[UR36][R4.64+0x2] ;  /* 0x00000224040b7981 */ /* 0x000f28000c1e1100 */
[----:B------:R-:W5:Y:S01]  /*1a50*/  LDG.E.U8 R12, desc[UR36][R4.64+0x3] ;  /* 0x00000324040c7981 */ /* 0x000f62000c1e1100 */
[----:B------:R-:W-:-:S02]  /*1a60*/  IMAD.IADD R13, R15, 0x1, R6 ;  /* 0x000000010f0d7824 */ /* 0x000fc400078e0206 */
[C---:B------:R-:W-:Y:S02]  /*1a70*/  VIADD R10, R6.reuse, 0x3 ;  /* 0x00000003060a7836 */ /* 0x040fe40000000000 */
[----:B------:R-:W-:Y:S02]  /*1a80*/  VIADD R6, R6, 0x4 ;  /* 0x0000000406067836 */ /* 0x000fe40000000000 */
[----:B------:R-:W-:Y:S01]  /*1a90*/  VIADD R7, R7, 0x4 ;  /* 0x0000000407077836 */ /* 0x000fe20000000000 */
[----:B------:R-:W-:Y:S01]  /*1aa0*/  ISETP.GE.AND P0, PT, R10, R31, PT ;  /* 0x0000001f0a00720c */ /* 0x000fe20003f06270 */
[----:B--2---:R1:W-:Y:S04]  /*1ab0*/  STS.U8 [R13+-0x1], R8 ;  /* 0xffffff080d007388 */ /* 0x0043e80000000000 */
[----:B---3--:R1:W-:Y:S04]  /*1ac0*/  STS.U8 [R13], R9 ;  /* 0x000000090d007388 */ /* 0x0083e80000000000 */
[----:B----4-:R1:W-:Y:S04]  /*1ad0*/  STS.U8 [R13+0x1], R11 ;  /* 0x0000010b0d007388 */ /* 0x0103e80000000000 */
[----:B-----5:R1:W-:Y:S01]  /*1ae0*/  STS.U8 [R13+0x2], R12 ;  /* 0x0000020c0d007388 */ /* 0x0203e20000000000 */
[----:B------:R-:W-:Y:S05]  /*1af0*/  @!P0 BRA `(.L_x_15) ;  /* 0xfffffffc00c08947 */ /* 0x000fea000383ffff */
.L_x_14:
[----:B------:R-:W-:Y:S05]  /*1b00*/  BSYNC.RECONVERGENT B0 ;  /* 0x0000000000007941 */ /* 0x000fea0003800200 */
.L_x_11:
[----:B------:R-:W-:Y:S01]  /*1b10*/  BAR.SYNC.DEFER_BLOCKING 0x0 ;  /* 0x0000000000007b1d */ /* 0x000fe20000010000 */
[----:B------:R-:W-:Y:S01]  /*1b20*/  UISETP.NE.AND UP0, UPT, UR47, URZ, UPT ;  /* 0x000000ff2f00728c */ /* 0x000fe2000bf05270 */
[C---:B------:R-:W-:Y:S02]  /*1b30*/  LOP3.LUT R10, R3.reuse, 0x7, RZ, 0xc0, !PT ;  /* 0x00000007030a7812 */ /* 0x040fe400078ec0ff */
[C---:B-1----:R-:W-:Y:S02]  /*1b40*/  LOP3.LUT R12, R3.reuse, 0xf, RZ, 0xc0, !PT ;  /* 0x0000000f030c7812 */ /* 0x042fe400078ec0ff */
[----:B------:R-:W-:-:S04]  /*1b50*/  LOP3.LUT R3, R3, 0xfffffff0, RZ, 0xc0, !PT ;  /* 0xfffffff003037812 */ /* 0x000fc800078ec0ff */
[----:B------:R-:W-:Y:S05]  /*1b60*/  BRA.U !UP0, `(.L_x_16) ;  /* 0x0000000508447547 */ /* 0x000fea000b800000 */
[----:B------:R-:W-:Y:S01]  /*1b70*/  ISETP.GT.U32.AND P0, PT, R0, -0x10, PT ;  /* 0xfffffff00000780c */ /* 0x000fe20003f04070 */
[----:B------:R-:W-:Y:S01]  /*1b80*/  BSSY.RECONVERGENT B0, `(.L_x_17) ;  /* 0x000001f000007945 */ /* 0x000fe20003800200 */
[----:B------:R-:W-:Y:S01]  /*1b90*/  ISETP.NE.AND P1, PT, R12, RZ, PT ;  /* 0x000000ff0c00720c */ /* 0x000fe20003f25270 */
[----:B0-----:R-:W-:-:S10]  /*1ba0*/  IMAD.MOV.U32 R4, RZ, RZ, R24 ;  /* 0x000000ffff047224 */ /* 0x001fd400078e0018 */
[----:B------:R-:W-:Y:S05]  /*1bb0*/  @P0 BRA `(.L_x_18) ;  /* 0x00000000006c0947 */ /* 0x000fea0003800000 */
[----:B--2---:R-:W0:Y:S01]  /*1bc0*/  S2R R8, SR_CgaCtaId ;  /* 0x0000000000087919 */ /* 0x004e220000008800 */
[----:B------:R-:W-:Y:S01]  /*1bd0*/  MOV R4, 0x400 ;  /* 0x0000040000047802 */ /* 0x000fe20000000f00 */
[----:B------:R-:W-:-:S04]  /*1be0*/  IMAD.MOV.U32 R6, RZ, RZ, RZ ;  /* 0x000000ffff067224 */ /* 0x000fc800078e00ff */
[----:B------:R-:W-:Y:S02]  /*1bf0*/  VIADD R5, R4, 0x8 ;  /* 0x0000000804057836 */ /* 0x000fe40000000000 */
[----:B------:R-:W-:-:S03]  /*1c00*/  IMAD.MOV.U32 R4, RZ, RZ, R24 ;  /* 0x000000ffff047224 */ /* 0x000fc600078e0018 */
[----:B0-----:R-:W-:-:S07]  /*1c10*/  LEA R7, R8, R5, 0x18 ;  /* 0x0000000508077211 */ /* 0x001fce00078ec0ff */
.L_x_19:
[----:B0-----:R-:W-:Y:S02]  /*1c20*/  IMAD.IADD R5, R7, 0x1, R4 ;  /* 0x0000000107057824 */ /* 0x001fe400078e0204 */
[----:B------:R-:W-:Y:S02]  /*1c30*/  VIADD R6, R6, 0x10 ;  /* 0x0000001006067836 */ /* 0x000fe40000000000 */
[----:B------:R-:W-:Y:S01]  /*1c40*/  VIADD R4, R4, 0x10 ;  /* 0x0000001004047836 */ /* 0x000fe20000000000 */
[----:B------:R0:W-:Y:S02]  /*1c50*/  STS.U8 [R5], RZ ;  /* 0x000000ff05007388 */ /* 0x0001e40000000000 */
[----:B------:R-:W-:Y:S02]  /*1c60*/  ISETP.NE.AND P0, PT, R6, R3, PT ;  /* 0x000000030600720c */ /* 0x000fe40003f05270 */
[----:B------:R0:W-:Y:S04]  /*1c70*/  STS.U8 [R5+0x1], RZ ;  /* 0x000001ff05007388 */ /* 0x0001e80000000000 */
        /* <DEDUP_REMOVED lines=13> */
[----:B------:R0:W-:Y:S01]  /*1d50*/  STS.U8 [R5+0xf], RZ ;  /* 0x00000fff05007388 */ /* 0x0001e20000000000 */
[----:B------:R-:W-:Y:S05]  /*1d60*/  @P0 BRA `(.L_x_19) ;  /* 0xfffffffc00ac0947 */ /* 0x000fea000383ffff */
.L_x_18:
[----:B------:R-:W-:Y:S05]  /*1d70*/  BSYNC.RECONVERGENT B0 ;  /* 0x0000000000007941 */ /* 0x000fea0003800200 */
.L_x_17:
[----:B------:R-:W-:Y:S04]  /*1d80*/  BSSY.RECONVERGENT B0, `(.L_x_16) ;  /* 0x000002f000007945 */ /* 0x000fe80003800200 */
[----:B------:R-:W-:Y:S05]  /*1d90*/  @!P1 BRA `(.L_x_20) ;  /* 0x0000000000b49947 */ /* 0x000fea0003800000 */
[----:B------:R-:W-:Y:S01]  /*1da0*/  ISETP.GE.U32.AND P0, PT, R12, 0x8, PT ;  /* 0x000000080c00780c */ /* 0x000fe20003f06070 */
[----:B------:R-:W-:Y:S01]  /*1db0*/  BSSY.RECONVERGENT B1, `(.L_x_21) ;  /* 0x0000010000017945 */ /* 0x000fe20003800200 */
[----:B------:R-:W-:-:S11]  /*1dc0*/  ISETP.NE.AND P1, PT, R10, RZ, PT ;  /* 0x000000ff0a00720c */ /* 0x000fd60003f25270 */
[----:B------:R-:W-:Y:S05]  /*1dd0*/  @!P0 BRA `(.L_x_22) ;  /* 0x0000000000348947 */ /* 0x000fea0003800000 */
[----:B------:R-:W1:Y:S01]  /*1de0*/  S2UR UR5, SR_CgaCtaId ;  /* 0x00000000000579c3 */ /* 0x000e620000008800 */
[----:B------:R-:W-:Y:S02]  /*1df0*/  UMOV UR4, 0x400 ;  /* 0x0000040000047882 */ /* 0x000fe40000000000 */
[----:B------:R-:W-:-:S04]  /*1e00*/  UIADD3 UR4, UPT, UPT, UR4, 0x8, URZ ;  /* 0x0000000804047890 */ /* 0x000fc8000fffe0ff */
[----:B-1----:R-:W-:-:S09]  /*1e10*/  ULEA UR4, UR5, UR4, 0x18 ;  /* 0x0000000405047291 */ /* 0x002fd2000f8ec0ff */
[----:B------:R-:W-:Y:S04]  /*1e20*/  STS.U8 [R4+UR4], RZ ;  /* 0x000000ff04007988 */ /* 0x000fe80008000004 */
[----:B------:R-:W-:Y:S04]  /*1e30*/  STS.U8 [R4+UR4+0x1], RZ ;  /* 0x000001ff04007988 */ /* 0x000fe80008000004 */
[----:B------:R-:W-:Y:S04]  /*1e40*/  STS.U8 [R4+UR4+0x2], RZ ;  /* 0x000002ff04007988 */ /* 0x000fe80008000004 */
[----:B------:R-:W-:Y:S04]  /*1e50*/  STS.U8 [R4+UR4+0x3], RZ ;  /* 0x000003ff04007988 */ /* 0x000fe80008000004 */
[----:B------:R-:W-:Y:S04]  /*1e60*/  STS.U8 [R4+UR4+0x4], RZ ;  /* 0x000004ff04007988 */ /* 0x000fe80008000004 */
[----:B------:R-:W-:Y:S04]  /*1e70*/  STS.U8 [R4+UR4+0x5], RZ ;  /* 0x000005ff04007988 */ /* 0x000fe80008000004 */
[----:B------:R-:W-:Y:S04]  /*1e80*/  STS.U8 [R4+UR4+0x6], RZ ;  /* 0x000006ff04007988 */ /* 0x000fe80008000004 */
[----:B------:R1:W-:Y:S02]  /*1e90*/  STS.U8 [R4+UR4+0x7], RZ ;  /* 0x000007ff04007988 */ /* 0x0003e40008000004 */
[----:B-1----:R-:W-:-:S07]  /*1ea0*/  VIADD R4, R4, 0x8 ;  /* 0x0000000804047836 */ /* 0x002fce0000000000 */
.L_x_22:
[----:B------:R-:W-:Y:S05]  /*1eb0*/  BSYNC.RECONVERGENT B1 ;  /* 0x0000000000017941 */ /* 0x000fea0003800200 */
.L_x_21:
        /* <DEDUP_REMOVED lines=12> */
[----:B------:R1:W-:Y:S02]  /*1f80*/  STS.U8 [R4+UR4+0x3], RZ ;  /* 0x000003ff04007988 */ /* 0x0003e40008000004 */
[----:B-1----:R-:W-:-:S07]  /*1f90*/  VIADD R4, R4, 0x4 ;  /* 0x0000000404047836 */ /* 0x002fce0000000000 */
.L_x_24:
[----:B------:R-:W-:Y:S05]  /*1fa0*/  BSYNC.RECONVERGENT B1 ;  /* 0x0000000000017941 */ /* 0x000fea0003800200 */
.L_x_23:
[----:B------:R-:W-:Y:S05]  /*1fb0*/  @!P1 BRA `(.L_x_20) ;  /* 0x00000000002c9947 */ /* 0x000fea0003800000 */
[----:B------:R-:W1:Y:S01]  /*1fc0*/  S2UR UR5, SR_CgaCtaId ;  /* 0x00000000000579c3 */ /* 0x000e620000008800 */
[----:B------:R-:W-:Y:S01]  /*1fd0*/  UMOV UR4, 0x400 ;  /* 0x0000040000047882 */ /* 0x000fe20000000000 */
[----:B------:R-:W-:Y:S01]  /*1fe0*/  ISETP.NE.AND P0, PT, R2, 0x1, PT ;  /* 0x000000010200780c */ /* 0x000fe20003f05270 */
[----:B------:R-:W-:-:S04]  /*1ff0*/  UIADD3 UR4, UPT, UPT, UR4, 0x8, URZ ;  /* 0x0000000804047890 */ /* 0x000fc8000fffe0ff */
[----:B-1----:R-:W-:-:S06]  /*2000*/  ULEA UR4, UR5, UR4, 0x18 ;  /* 0x0000000405047291 */ /* 0x002fcc000f8ec0ff */
[----:B0-2---:R-:W-:-:S03]  /*2010*/  VIADD R5, R4, UR4 ;  /* 0x0000000404057c36 */ /* 0x005fc60008000000 */
[----:B------:R1:W-:Y:S01]  /*2020*/  STS.U8 [R4+UR4], RZ ;  /* 0x000000ff04007988 */ /* 0x0003e20008000004 */
[----:B------:R-:W-:Y:S05]  /*2030*/  @!P0 BRA `(.L_x_20) ;  /* 0x00000000000c8947 */ /* 0x000fea0003800000 */
[----:B------:R-:W-:Y:S01]  /*2040*/  ISETP.NE.AND P0, PT, R2, 0x2, PT ;  /* 0x000000020200780c */ /* 0x000fe20003f05270 */
[----:B------:R3:W-:-:S12]  /*2050*/  STS.U8 [R5+0x1], RZ ;  /* 0x000001ff05007388 */ /* 0x0007d80000000000 */
[----:B------:R3:W-:Y:S02]  /*2060*/  @P0 STS.U8 [R5+0x2], RZ ;  /* 0x000002ff05000388 */ /* 0x0007e40000000000 */
.L_x_20:
[----:B------:R-:W-:Y:S05]  /*2070*/  BSYNC.RECONVERGENT B0 ;  /* 0x0000000000007941 */ /* 0x000fea0003800200 */
.L_x_16:
[----:B------:R-:W4:Y:S01]  /*2080*/  S2UR UR5, SR_CgaCtaId ;  /* 0x00000000000579c3 */ /* 0x000f220000008800 */
[----:B------:R-:W-:Y:S01]  /*2090*/  UMOV UR4, 0x400 ;  /* 0x0000040000047882 */ /* 0x000fe20000000000 */
[----:B------:R-:W-:Y:S01]  /*20a0*/  UISETP.NE.AND UP0, UPT, UR47, URZ, UPT ;  /* 0x000000ff2f00728c */ /* 0x000fe2000bf05270 */
[----:B0-2---:R-:W-:Y:S01]  /*20b0*/  IMAD.MOV.U32 R8, RZ, RZ, RZ ;  /* 0x000000ffff087224 */ /* 0x005fe200078e00ff */
[----:B----4-:R-:W-:-:S09]  /*20c0*/  ULEA UR6, UR5, UR4, 0x18 ;  /* 0x0000000405067291 */ /* 0x010fd2000f8ec0ff */
[----:B------:R-:W-:Y:S01]  /*20d0*/  STS [UR6+0x4], RZ ;  /* 0x000004ffff007988 */ /* 0x000fe20008000806 */
[----:B------:R-:W-:Y:S06]  /*20e0*/  BAR.SYNC.DEFER_BLOCKING 0x0 ;  /* 0x0000000000007b1d */ /* 0x000fec0000010000 */
[----:B------:R-:W-:Y:S05]  /*20f0*/  BRA.U !UP0, `(.L_x_25) ;  /* 0x0000000d08507547 */ /* 0x000fea000b800000 */
[----:B------:R-:W-:Y:S01]  /*2100*/  ISETP.GT.U32.AND P1, PT, R0, -0x10, PT ;  /* 0xfffffff00000780c */ /* 0x000fe20003f24070 */
[----:B------:R-:W-:Y:S01]  /*2110*/  BSSY.RECONVERGENT B0, `(.L_x_26) ;  /* 0x0000066000007945 */ /* 0x000fe20003800200 */
[----:B------:R-:W-:Y:S01]  /*2120*/  ISETP.NE.AND P0, PT, R12, RZ, PT ;  /* 0x000000ff0c00720c */ /* 0x000fe20003f05270 */
[----:B------:R-:W-:Y:S02]  /*2130*/  IMAD.MOV.U32 R8, RZ, RZ, RZ ;  /* 0x000000ffff087224 */ /* 0x000fe400078e00ff */
[----:B------:R-:W-:-:S08]  /*2140*/  IMAD.MOV.U32 R0, RZ, RZ, R24 ;  /* 0x000000ffff007224 */ /* 0x000fd000078e0018 */
[----:B------:R-:W-:Y:S05]  /*2150*/  @P1 BRA `(.L_x_27) ;  /* 0x0000000400841947 */ /* 0x000fea0003800000 */
[----:B---3--:R-:W0:Y:S01]  /*2160*/  S2R R5, SR_CgaCtaId ;  /* 0x0000000000057919 */ /* 0x008e220000008800 */
[----:B------:R-:W-:Y:S01]  /*2170*/  UIADD3 UR6, UPT, UPT, UR4, 0x18, URZ ;  /* 0x0000001804067890 */ /* 0x000fe2000fffe0ff */
[----:B------:R-:W-:Y:S02]  /*2180*/  IMAD.MOV.U32 R8, RZ, RZ, RZ ;  /* 0x000000ffff087224 */ /* 0x000fe400078e00ff */
[----:B------:R-:W-:-:S03]  /*2190*/  IMAD.MOV.U32 R0, RZ, RZ, R24 ;  /* 0x000000ffff007224 */ /* 0x000fc600078e0018 */
[----:B-1----:R-:W-:-:S05]  /*21a0*/  IMAD.U32 R4, RZ, RZ, UR6 ;  /* 0x00000006ff047e24 */ /* 0x002fca000f8e00ff */
[----:B0-----:R-:W-:Y:S01]  /*21b0*/  LEA R5, R5, R4, 0x18 ;  /* 0x0000000405057211 */ /* 0x001fe200078ec0ff */
[----:B------:R-:W-:-:S07]  /*21c0*/  IMAD.MOV.U32 R4, RZ, RZ, RZ ;  /* 0x000000ffff047224 */ /* 0x000fce00078e00ff */
.L_x_28:
[----:B------:R-:W-:-:S05]  /*21d0*/  IADD3 R7, PT, PT, R1, -R24, R0 ;  /* 0x8000001801077210 */ /* 0x000fca0007ffe000 */
[----:B------:R-:W2:Y:S01]  /*21e0*/  LDL R9, [R7] ;  /* 0x0000000007097983 */ /* 0x000ea20000100800 */
[----:B------:R-:W-:-:S05]  /*21f0*/  IMAD.IADD R6, R5, 0x1, R0 ;  /* 0x0000000105067824 */ /* 0x000fca00078e0200 */
[----:B------:R-:W0:Y:S01]  /*2200*/  LDS.U8 R11, [R6] ;  /* 0x00000000060b7984 */ /* 0x000e220000000000 */
[C---:B--2---:R-:W-:Y:S02]  /*2210*/  LOP3.LUT R14, R9.reuse, 0xff, RZ, 0xc0, !PT ;  /* 0x000000ff090e7812 */ /* 0x044fe400078ec0ff */
[----:B------:R-:W-:Y:S02]  /*2220*/  PRMT R13, R9, 0x7771, RZ ;  /* 0x00007771090d7816 */ /* 0x000fe400000000ff */
[----:B0-----:R-:W-:Y:S01]  /*2230*/  ISETP.NE.AND P1, PT, R14, R11, PT ;  /* 0x0000000b0e00720c */ /* 0x001fe20003f25270 */
[----:B------:R-:W-:-:S12]  /*2240*/  VIADD R11, R8, 0x1 ;  /* 0x00000001080b7836 */ /* 0x000fd80000000000 */
[----:B------:R-:W-:Y:S02]  /*2250*/  @!P1 IMAD.MOV R11, RZ, RZ, R8 ;  /* 0x000000ffff0b9224 */ /* 0x000fe400078e0208 */
[----:B------:R-:W0:Y:S02]  /*2260*/  LDS.U8 R8, [R6+0x1] ;  /* 0x0000010006087984 */ /* 0x000e240000000000 */
[----:B0-----:R-:W-:Y:S01]  /*2270*/  ISETP.NE.AND P1, PT, R13, R8, PT ;  /* 0x000000080d00720c */ /* 0x001fe20003f25270 */
[----:B------:R-:W-:Y:S01]  /*2280*/  VIADD R13, R11, 0x1 ;  /* 0x000000010b0d7836 */ /* 0x000fe20000000000 */
[----:B------:R-:W0:Y:S11]  /*2290*/  LDS.U8 R8, [R6+0x2] ;  /* 0x0000020006087984 */ /* 0x000e360000000000 */
[----:B------:R-:W-:Y:S01]  /*22a0*/  @!P1 IMAD.MOV R13, RZ, RZ, R11 ;  /* 0x000000ffff0d9224 */ /* 0x000fe200078e020b */
[----:B------:R-:W-:-:S04]  /*22b0*/  PRMT R11, R9, 0x7772, RZ ;  /* 0x00007772090b7816 */ /* 0x000fc800000000ff */
[----:B0-----:R-:W-:Y:S02]  /*22c0*/  ISETP.NE.AND P1, PT, R11, R8, PT ;  /* 0x000000080b00720c */ /* 0x001fe40003f25270 */
[----:B------:R-:W2:Y:S01]  /*22d0*/  LDL R8, [R7+0x4] ;  /* 0x0000040007087983 */ /* 0x000ea20000100800 */
[----:B------:R-:W-:Y:S01]  /*22e0*/  VIADD R11, R13, 0x1 ;  /* 0x000000010d0b7836 */ /* 0x000fe20000000000 */
[----:B------:R-:W-:-:S09]  /*22f0*/  PRMT R14, R9, 0x7773, RZ ;  /* 0x00007773090e7816 */ /* 0x000fd200000000ff */
[----:B------:R-:W-:Y:S02]  /*2300*/  @!P1 IMAD.MOV R11, RZ, RZ, R13 ;  /* 0x000000ffff0b9224 */ /* 0x000fe400078e020d */
[----:B------:R-:W0:Y:S02]  /*2310*/  LDS.U8 R13, [R6+0x3] ;  /* 0x00000300060d7984 */ /* 0x000e240000000000 */
[----:B------:R-:W-:Y:S01]  /*2320*/  VIADD R9, R11, 0x1 ;  /* 0x000000010b097836 */ /* 0x000fe20000000000 */
[----:B0-----:R-:W-:-:S13]  /*2330*/  ISETP.NE.AND P1, PT, R14, R13, PT ;  /* 0x0000000d0e00720c */ /* 0x001fda0003f25270 */
[----:B------:R-:W-:Y:S02]  /*2340*/  @!P1 IMAD.MOV R9, RZ, RZ, R11 ;  /* 0x000000ffff099224 */ /* 0x000fe400078e020b */
[----:B------:R-:W0:Y:S01]  /*2350*/  LDS.U8 R11, [R6+0x4] ;  /* 0x00000400060b7984 */ /* 0x000e220000000000 */
[----:B--2---:R-:W-:-:S04]  /*2360*/  LOP3.LUT R14, R8, 0xff, RZ, 0xc0, !PT ;  /* 0x000000ff080e7812 */ /* 0x004fc800078ec0ff */
[----:B0-----:R-:W-:Y:S01]  /*2370*/  ISETP.NE.AND P1, PT, R14, R11, PT ;  /* 0x0000000b0e00720c */ /* 0x001fe20003f25270 */
[----:B------:R-:W-:Y:S01]  /*2380*/  VIADD R11, R9, 0x1 ;  /* 0x00000001090b7836 */ /* 0x000fe20000000000 */
[----:B------:R-:W-:-:S11]  /*2390*/  PRMT R14, R8, 0x7771, RZ ;  /* 0x00007771080e7816 */ /* 0x000fd600000000ff */
[----:B------:R-:W-:Y:S02]  /*23a0*/  @!P1 IMAD.MOV R11, RZ, RZ, R9 ;  /* 0x000000ffff0b9224 */ /* 0x000fe400078e0209 */
[----:B------:R-:W0:Y:S02]  /*23b0*/  LDS.U8 R9, [R6+0x5] ;  /* 0x0000050006097984 */ /* 0x000e240000000000 */
[----:B------:R-:W-:Y:S01]  /*23c0*/  VIADD R13, R11, 0x1 ;  /* 0x000000010b0d7836 */ /* 0x000fe20000000000 */
[----:B0-----:R-:W-:Y:S02]  /*23d0*/  ISETP.NE.AND P1, PT, R14, R9, PT ;  /* 0x000000090e00720c */ /* 0x001fe40003f25270 */
[----:B------:R-:W0:Y:S01]  /*23e0*/  LDS.U8 R9, [R6+0x6] ;  /* 0x0000060006097984 */ /* 0x000e220000000000 */
[----:B------:R-:W-:-:S10]  /*23f0*/  PRMT R14, R8, 0x7772, RZ ;  /* 0x00007772080e7816 */ /* 0x000fd400000000ff */
[----:B------:R-:W-:Y:S01]  /*2400*/  @!P1 IMAD.MOV R13, RZ, RZ, R11 ;  /* 0x000000ffff0d9224 */ /* 0x000fe200078e020b */
[----:B0-----:R-:W-:Y:S02]  /*2410*/  ISETP.NE.AND P1, PT, R14, R9, PT ;  /* 0x000000090e00720c */ /* 0x001fe40003f25270 */
[----:B------:R-:W2:Y:S01]  /*2420*/  LDL R9, [R7+0x8] ;  /* 0x0000080007097983 */ /* 0x000ea20000100800 */
[----:B------:R-:W-:Y:S01]  /*2430*/  VIADD R11, R13, 0x1 ;  /* 0x000000010d0b7836 */ /* 0x000fe20000000000 */
[----:B------:R-:W-:Y:S02]  /*2440*/  PRMT R8, R8, 0x7773, RZ ;  /* 0x0000777308087816 */ /* 0x000fe400000000ff */
[----:B------:R-:W3:Y:S07]  /*2450*/  LDL R7, [R7+0xc] ;  /* 0x00000c0007077983 */ /* 0x000eee0000100800 */
[----:B------:R-:W-:-:S02]  /*2460*/  @!P1 IMAD.MOV R11, RZ, RZ, R13 ;  /* 0x000000ffff0b9224 */ /* 0x000fc400078e020d */
[----:B------:R-:W0:Y:S02]  /*2470*/  LDS.U8 R13, [R6+0x7] ;  /* 0x00000700060d7984 */ /* 0x000e240000000000 */
[----:B0-----:R-:W-:Y:S01]  /*2480*/  ISETP.NE.AND P1, PT, R8, R13, PT ;  /* 0x0000000d0800720c */ /* 0x001fe20003f25270 */
[----:B------:R-:W-:-:S12]  /*2490*/  VIADD R8, R11, 0x1 ;  /* 0x000000010b087836 */ /* 0x000fd80000000000 */
[----:B------:R-:W-:Y:S02]  /*24a0*/  @!P1 IMAD.MOV R8, RZ, RZ, R11 ;  /* 0x000000ffff089224 */ /* 0x000fe400078e020b */
[----:B------:R-:W0:Y:S01]  /*24b0*/  LDS.U8 R11, [R6+0x8] ;  /* 0x00000800060b7984 */ /* 0x000e220000000000 */
[C---:B--2---:R-:W-:Y:S02]  /*24c0*/  LOP3.LUT R14, R9.reuse, 0xff, RZ, 0xc0, !PT ;  /* 0x000000ff090e7812 */ /* 0x044fe400078ec0ff */
[C---:B------:R-:W-:Y:S02]  /*24d0*/  PRMT R13, R9.reuse, 0x7771, RZ ;  /* 0x00007771090d7816 */ /* 0x040fe400000000ff */
[----:B0-----:R-:W-:Y:S01]  /*24e0*/  ISETP.NE.AND P1, PT, R14, R11, PT ;  /* 0x0000000b0e00720c */ /* 0x001fe20003f25270 */
[----:B------:R-:W-:Y:S01]  /*24f0*/  VIADD R11, R8, 0x1 ;  /* 0x00000001080b7836 */ /* 0x000fe20000000000 */
[----:B------:R-:W-:-:S11]  /*2500*/  PRMT R14, R9, 0x7772, RZ ;  /* 0x00007772090e7816 */ /* 0x000fd600000000ff */
[----:B------:R-:W-:Y:S02]  /*2510*/  @!P1 IMAD.MOV R11, RZ, RZ, R8 ;  /* 0x000000ffff0b9224 */ /* 0x000fe400078e0208 */
[----:B------:R-:W0:Y:S02]  /*2520*/  LDS.U8 R8, [R6+0x9] ;  /* 0x0000090006087984 */ /* 0x000e240000000000 */
[----:B0-----:R-:W-:Y:S01]  /*2530*/  ISETP.NE.AND P1, PT, R13, R8, PT ;  /* 0x000000080d00720c */ /* 0x001fe20003f25270 */
[----:B------:R-:W-:Y:S01]  /*2540*/  VIADD R8, R11, 0x1 ;  /* 0x000000010b087836 */ /* 0x000fe20000000000 */
[----:B------:R-:W-:Y:S01]  /*2550*/  PRMT R9, R9, 0x7773, RZ ;  /* 0x0000777309097816 */ /* 0x000fe200000000ff */
[----:B------:R-:W-:Y:S10]  /*2560*/  LDS.U8 R13, [R6+0xf] ;  /* 0x00000f00060d7984 */ /* 0x000ff40000000000 */
[----:B------:R-:W-:-:S02]  /*2570*/  @!P1 IMAD.MOV R8, RZ, RZ, R11 ;  /* 0x000000ffff089224 */ /* 0x000fc400078e020b */
[----:B------:R-:W0:Y:S02]  /*2580*/  LDS.U8 R11, [R6+0xa] ;  /* 0x00000a00060b7984 */ /* 0x000e240000000000 */
[----:B0-----:R-:W-:Y:S01]  /*2590*/  ISETP.NE.AND P1, PT, R14, R11, PT ;  /* 0x0000000b0e00720c */ /* 0x001fe20003f25270 */
[----:B------:R-:W-:-:S12]  /*25a0*/  VIADD R11, R8, 0x1 ;  /* 0x00000001080b7836 */ /* 0x000fd80000000000 */
[----:B------:R-:W-:Y:S02]  /*25b0*/  @!P1 IMAD.MOV R11, RZ, RZ, R8 ;  /* 0x000000ffff0b9224 */ /* 0x000fe400078e0208 */
[----:B------:R-:W0:Y:S01]  /*25c0*/  LDS.U8 R8, [R6+0xb] ;  /* 0x00000b0006087984 */ /* 0x000e220000000000 */
[----:B---3--:R-:W-:Y:S02]  /*25d0*/  LOP3.LUT R14, R7, 0xff, RZ, 0xc0, !PT ;  /* 0x000000ff070e7812 */ /* 0x008fe400078ec0ff */
[----:B0-----:R-:W-:Y:S02]  /*25e0*/  ISETP.NE.AND P1, PT, R9, R8, PT ;  /* 0x000000080900720c */ /* 0x001fe40003f25270 */
[----:B------:R-:W0:Y:S01]  /*25f0*/  LDS.U8 R9, [R6+0xc] ;  /* 0x00000c0006097984 */ /* 0x000e220000000000 */
[----:B------:R-:W-:-:S10]  /*2600*/  VIADD R8, R11, 0x1 ;  /* 0x000000010b087836 */ /* 0x000fd40000000000 */
[----:B------:R-:W-:Y:S02]  /*2610*/  @!P1 IMAD.MOV R8, RZ, RZ, R11 ;  /* 0x000000ffff089224 */ /* 0x000fe400078e020b */
[----:B------:R-:W1:Y:S01]  /*2620*/  LDS.U8 R11, [R6+0xd] ;  /* 0x00000d00060b7984 */ /* 0x000e620000000000 */
[----:B0-----:R-:W-:Y:S01]  /*2630*/  ISETP.NE.AND P1, PT, R14, R9, PT ;  /* 0x000000090e00720c */ /* 0x001fe20003f25270 */
[----:B------:R-:W-:-:S12]  /*2640*/  VIADD R9, R8, 0x1 ;  /* 0x0000000108097836 */ /* 0x000fd80000000000 */
[----:B------:R-:W-:Y:S01]  /*2650*/  @!P1 IMAD.MOV R9, RZ, RZ, R8 ;  /* 0x000000ffff099224 */ /* 0x000fe200078e0208 */
[----:B------:R-:W-:-:S04]  /*2660*/  PRMT R8, R7, 0x7771, RZ ;  /* 0x0000777107087816 */ /* 0x000fc800000000ff */
[----:B-1----:R-:W-:Y:S02]  /*2670*/  ISETP.NE.AND P1, PT, R8, R11, PT ;  /* 0x0000000b0800720c */ /* 0x002fe40003f25270 */
[----:B------:R-:W0:Y:S01]  /*2680*/  LDS.U8 R11, [R6+0xe] ;  /* 0x00000e00060b7984 */ /* 0x000e220000000000 */
[----:B------:R-:W-:Y:S01]  /*2690*/  PRMT R14, R7, 0x7772, RZ ;  /* 0x00007772070e7816 */ /* 0x000fe200000000ff */
[----:B------:R-:W-:-:S09]  /*26a0*/  VIADD R8, R9, 0x1 ;  /* 0x0000000109087836 */ /* 0x000fd20000000000 */
[----:B------:R-:W-:Y:S02]  /*26b0*/  @!P1 IMAD.MOV R8, RZ, RZ, R9 ;  /* 0x000000ffff089224 */ /* 0x000fe400078e0209 */
[----:B------:R-:W-:Y:S01]  /*26c0*/  VIADD R4, R4, 0x10 ;  /* 0x0000001004047836 */ /* 0x000fe20000000000 */
[----:B0-----:R-:W-:Y:S02]  /*26d0*/  ISETP.NE.AND P1, PT, R14, R11, PT ;  /* 0x0000000b0e00720c */ /* 0x001fe40003f25270 */
[----:B------:R-:W-:Y:S01]  /*26e0*/  PRMT R14, R7, 0x7773, RZ ;  /* 0x00007773070e7816 */ /* 0x000fe200000000ff */
[----:B------:R-:W-:-:S03]  /*26f0*/  VIADD R7, R8, 0x1 ;  /* 0x0000000108077836 */ /* 0x000fc60000000000 */
[----:B------:R-:W-:-:S07]  /*2700*/  ISETP.NE.AND P2, PT, R14, R13, PT ;  /* 0x0000000d0e00720c */ /* 0x000fce0003f45270 */
[----:B------:R-:W-:Y:S01]  /*2710*/  @!P1 IMAD.MOV R7, RZ, RZ, R8 ;  /* 0x000000ffff079224 */ /* 0x000fe200078e0208 */
[----:B------:R-:W-:Y:S01]  /*2720*/  ISETP.NE.AND P1, PT, R4, R3, PT ;  /* 0x000000030400720c */ /* 0x000fe20003f25270 */
[----:B------:R-:W-:Y:S02]  /*2730*/  VIADD R0, R0, 0x10 ;  /* 0x0000001000007836 */ /* 0x000fe40000000000 */
[----:B------:R-:W-:Y:S02]  /*2740*/  VIADD R8, R7, 0x1 ;  /* 0x0000000107087836 */ /* 0x000fe40000000000 */
[----:B------:R-:W-:-:S08]  /*2750*/  @!P2 IMAD.MOV R8, RZ, RZ, R7 ;  /* 0x000000ffff08a224 */ /* 0x000fd000078e0207 */
[----:B------:R-:W-:Y:S05]  /*2760*/  @P1 BRA `(.L_x_28) ;  /* 0xfffffff800981947 */ /* 0x000fea000383ffff */
.L_x_27:
[----:B------:R-:W-:Y:S05]  /*2770*/  BSYNC.RECONVERGENT B0 ;  /* 0x0000000000007941 */ /* 0x000fea0003800200 */
.L_x_26:
[----:B------:R-:W-:Y:S04]  /*2780*/  BSSY.RECONVERGENT B0, `(.L_x_25) ;  /* 0x000006b000007945 */ /* 0x000fe80003800200 */
[----:B------:R-:W-:Y:S05]  /*2790*/  @!P0 BRA `(.L_x_29) ;  /* 0x0000000400a48947 */ /* 0x000fea0003800000 */
[----:B------:R-:W-:Y:S01]  /*27a0*/  ISETP.GE.U32.AND P1, PT, R12, 0x8, PT ;  /* 0x000000080c00780c */ /* 0x000fe20003f26070 */
[----:B------:R-:W-:Y:S01]  /*27b0*/  BSSY.RECONVERGENT B1, `(.L_x_30) ;  /* 0x000002f000017945 */ /* 0x000fe20003800200 */
[----:B------:R-:W-:-:S11]  /*27c0*/  ISETP.NE.AND P0, PT, R10, RZ, PT ;  /* 0x000000ff0a00720c */ /* 0x000fd60003f05270 */
[----:B------:R-:W-:Y:S05]  /*27d0*/  @!P1 BRA `(.L_x_31) ;  /* 0x0000000000b09947 */ /* 0x000fea0003800000 */
[----:B------:R-:W-:-:S05]  /*27e0*/  IADD3 R13, PT, PT, R1, -R24, R0 ;  /* 0x80000018010d7210 */ /* 0x000fca0007ffe000 */
[----:B------:R-:W2:Y:S04]  /*27f0*/  LDL.U8 R3, [R13] ;  /* 0x000000000d037983 */ /* 0x000ea80000100000 */
[----:B------:R-:W4:Y:S04]  /*2800*/  LDL.U8 R7, [R13+0x1] ;  /* 0x000001000d077983 */ /* 0x000f280000100000 */
[----:B------:R-:W5:Y:S01]  /*2810*/  LDL.U8 R9, [R13+0x2] ;  /* 0x000002000d097983 */ /* 0x000f620000100000 */
[----:B------:R-:W-:-:S03]  /*2820*/  UIADD3 UR6, UPT, UPT, UR4, 0x18, URZ ;  /* 0x0000001804067890 */ /* 0x000fc6000fffe0ff */
[----:B------:R-:W5:Y:S01]  /*2830*/  LDL.U8 R11, [R13+0x3] ;  /* 0x000003000d0b7983 */ /* 0x000f620000100000 */
[----:B------:R-:W-:-:S03]  /*2840*/  ULEA UR6, UR5, UR6, 0x18 ;  /* 0x0000000605067291 */ /* 0x000fc6000f8ec0ff */
[----:B------:R-:W5:Y:S04]  /*2850*/  LDL.U8 R6, [R13+0x4] ;  /* 0x000004000d067983 */ /* 0x000f680000100000 */
[----:B-1----:R-:W5:Y:S04]  /*2860*/  LDL.U8 R4, [R13+0x5] ;  /* 0x000005000d047983 */ /* 0x002f680000100000 */
[----:B------:R-:W2:Y:S04]  /*2870*/  LDS.U8 R12, [R0+UR6] ;  /* 0x00000006000c7984 */ /* 0x000ea80008000000 */
[----:B---3--:R-:W3:Y:S04]  /*2880*/  LDL.U8 R5, [R13+0x6] ;  /* 0x000006000d057983 */ /* 0x008ee80000100000 */
[----:B------:R-:W-:Y:S01]  /*2890*/  LDS.U8 R14, [R0+UR6+0x3] ;  /* 0x00000306000e7984 */ /* 0x000fe20008000000 */
[----:B--2---:R-:W-:-:S03]  /*28a0*/  ISETP.NE.AND P2, PT, R3, R12, PT ;  /* 0x0000000c0300720c */ /* 0x004fc60003f45270 */
[----:B------:R-:W2:Y:S04]  /*28b0*/  LDL.U8 R3, [R13+0x7] ;  /* 0x000007000d037983 */ /* 0x000ea80000100000 */
[----:B------:R-:W4:Y:S02]  /*28c0*/  LDS.U8 R12, [R0+UR6+0x1] ;  /* 0x00000106000c7984 */ /* 0x000f240008000000 */
[----:B----4-:R-:W-:Y:S02]  /*28d0*/  ISETP.NE.AND P3, PT, R7, R12, PT ;  /* 0x0000000c0700720c */ /* 0x010fe40003f65270 */
[----:B------:R-:W0:Y:S01]  /*28e0*/  LDS.U8 R12, [R0+UR6+0x2] ;  /* 0x00000206000c7984 */ /* 0x000e220008000000 */
[----:B-----5:R-:W-:Y:S01]  /*28f0*/  ISETP.NE.AND P1, PT, R11, R14, PT ;  /* 0x0000000e0b00720c */ /* 0x020fe20003f25270 */
[----:B------:R-:W-:-:S02]  /*2900*/  VIADD R7, R8, 0x1 ;  /* 0x0000000108077836 */ /* 0x000fc40000000000 */
[----:B------:R-:W-:Y:S01]  /*2910*/  LDS.U8 R11, [R0+UR6+0x5] ;  /* 0x00000506000b7984 */ /* 0x000fe20008000000 */
[----:B------:R-:W-:-:S04]  /*2920*/  @!P2 IMAD.MOV R7, RZ, RZ, R8 ;  /* 0x000000ffff07a224 */ /* 0x000fc800078e0208 */
[----:B------:R-:W-:Y:S02]  /*2930*/  VIADD R8, R7, 0x1 ;  /* 0x0000000107087836 */ /* 0x000fe40000000000 */
[----:B------:R-:W-:-:S04]  /*2940*/  @!P3 IMAD.MOV R8, RZ, RZ, R7 ;  /* 0x000000ffff08b224 */ /* 0x000fc800078e0207 */
[----:B------:R-:W-:Y:S01]  /*2950*/  VIADD R7, R8, 0x1 ;  /* 0x0000000108077836 */ /* 0x000fe20000000000 */
[----:B0-----:R-:W-:Y:S02]  /*2960*/  ISETP.NE.AND P4, PT, R9, R12, PT ;  /* 0x0000000c0900720c */ /* 0x001fe40003f85270 */
[----:B------:R-:W0:Y:S04]  /*2970*/  LDS.U8 R9, [R0+UR6+0x4] ;  /* 0x0000040600097984 */ /* 0x000e280008000000 */
[----:B------:R-:W3:Y:S07]  /*2980*/  LDS.U8 R12, [R0+UR6+0x6] ;  /* 0x00000606000c7984 */ /* 0x000eee0008000000 */
[----:B------:R-:W-:-:S02]  /*2990*/  @!P4 IMAD.MOV R7, RZ, RZ, R8 ;  /* 0x000000ffff07c224 */ /* 0x000fc400078e0208 */
[----:B------:R1:W2:Y:S01]  /*29a0*/  LDS.U8 R8, [R0+UR6+0x7] ;  /* 0x0000070600087984 */ /* 0x0002a20008000000 */
[----:B0-----:R-:W-:Y:S01]  /*29b0*/  ISETP.NE.AND P2, PT, R6, R9, PT ;  /* 0x000000090600720c */ /* 0x001fe20003f45270 */
[----:B------:R-:W-:Y:S02]  /*29c0*/  VIADD R6, R7, 0x1 ;  /* 0x0000000107067836 */ /* 0x000fe40000000000 */
[----:B------:R-:W-:Y:S01]  /*29d0*/  @!P1 IMAD.MOV R6, RZ, RZ, R7 ;  /* 0x000000ffff069224 */ /* 0x000fe200078e0207 */
[----:B------:R-:W-:-:S03]  /*29e0*/  ISETP.NE.AND P1, PT, R4, R11, PT ;  /* 0x0000000b0400720c */ /* 0x000fc60003f25270 */
[----:B------:R-:W-:-:S06]  /*29f0*/  VIADD R4, R6, 0x1 ;  /* 0x0000000106047836 */ /* 0x000fcc0000000000 */
[----:B------:R-:W-:Y:S01]  /*2a00*/  @!P2 IMAD.MOV R4, RZ, RZ, R6 ;  /* 0x000000ffff04a224 */ /* 0x000fe200078e0206 */
[----:B---3--:R-:W-:-:S03]  /*2a10*/  ISETP.NE.AND P2, PT, R5, R12, PT ;  /* 0x0000000c0500720c */ /* 0x008fc60003f45270 */
[----:B------:R-:W-:Y:S02]  /*2a20*/  VIADD R5, R4, 0x1 ;  /* 0x0000000104057836 */ /* 0x000fe40000000000 */
[----:B------:R-:W-:Y:S02]  /*2a30*/  @!P1 IMAD.MOV R5, RZ, RZ, R4 ;  /* 0x000000ffff059224 */ /* 0x000fe400078e0204 */
[----:B-1----:R-:W-:Y:S01]  /*2a40*/  VIADD R0, R0, 0x8 ;  /* 0x0000000800007836 */ /* 0x002fe20000000000 */
[----:B--2---:R-:W-:Y:S01]  /*2a50*/  ISETP.NE.AND P1, PT, R3, R8, PT ;  /* 0x000000080300720c */ /* 0x004fe20003f25270 */
[----:B------:R-:W-:-:S04]  /*2a60*/  VIADD R3, R5, 0x1 ;  /* 0x0000000105037836 */ /* 0x000fc80000000000 */
[----:B------:R-:W-:-:S04]  /*2a70*/  @!P2 IMAD.MOV R3, RZ, RZ, R5 ;  /* 0x000000ffff03a224 */ /* 0x000fc800078e0205 */
[----:B------:R-:W-:-:S04]  /*2a80*/  VIADD R8, R3, 0x1 ;  /* 0x0000000103087836 */ /* 0x000fc80000000000 */
[----:B------:R-:W-:-:S07]  /*2a90*/  @!P1 IMAD.MOV R8, RZ, RZ, R3 ;  /* 0x000000ffff089224 */ /* 0x000fce00078e0203 */
.L_x_31:
[----:B------:R-:W-:Y:S05]  /*2aa0*/  BSYNC.RECONVERGENT B1 ;  /* 0x0000000000017941 */ /* 0x000fea0003800200 */
.L_x_30:
[----:B------:R-:W-:Y:S05]  /*2ab0*/  @!P0 BRA `(.L_x_29) ;  /* 0x0000000000dc8947 */ /* 0x000fea0003800000 */
[----:B------:R-:W-:Y:S01]  /*2ac0*/  ISETP.GE.U32.AND P1, PT, R10, 0x4, PT ;  /* 0x000000040a00780c */ /* 0x000fe20003f26070 */
[----:B------:R-:W-:Y:S01]  /*2ad0*/  BSSY.RECONVERGENT B1, `(.L_x_32) ;  /* 0x000001b000017945 */ /* 0x000fe20003800200 */
[----:B------:R-:W-:-:S11]  /*2ae0*/  ISETP.NE.AND P0, PT, R2, RZ, PT ;  /* 0x000000ff0200720c */ /* 0x000fd60003f05270 */
[----:B------:R-:W-:Y:S05]  /*2af0*/  @!P1 BRA `(.L_x_33) ;  /* 0x0000000000609947 */ /* 0x000fea0003800000 */
[----:B-1----:R-:W-:-:S05]  /*2b00*/  IADD3 R4, PT, PT, R1, -R24, R0 ;  /* 0x8000001801047210 */ /* 0x002fca0007ffe000 */
[----:B------:R-:W2:Y:S04]  /*2b10*/  LDL.U8 R3, [R4] ;  /* 0x0000000004037983 */ /* 0x000ea80000100000 */
[----:B---3--:R-:W3:Y:S04]  /*2b20*/  LDL.U8 R5, [R4+0x1] ;  /* 0x0000010004057983 */ /* 0x008ee80000100000 */
[----:B------:R-:W4:Y:S04]  /*2b30*/  LDL.U8 R7, [R4+0x2] ;  /* 0x0000020004077983 */ /* 0x000f280000100000 */
[----:B------:R0:W5:Y:S01]  /*2b40*/  LDL.U8 R9, [R4+0x3] ;  /* 0x0000030004097983 */ /* 0x0001620000100000 */
[----:B------:R-:W-:-:S04]  /*2b50*/  UIADD3 UR6, UPT, UPT, UR4, 0x18, URZ ;  /* 0x0000001804067890 */ /* 0x000fc8000fffe0ff */
[----:B------:R-:W-:-:S09]  /*2b60*/  ULEA UR6, UR5, UR6, 0x18 ;  /* 0x0000000605067291 */ /* 0x000fd2000f8ec0ff */
[----:B------:R-:W2:Y:S04]  /*2b70*/  LDS.U8 R6, [R0+UR6] ;  /* 0x0000000600067984 */ /* 0x000ea80008000000 */
[----:B------:R-:W3:Y:S04]  /*2b80*/  LDS.U8 R10, [R0+UR6+0x1] ;  /* 0x00000106000a7984 */ /* 0x000ee80008000000 */
[----:B------:R-:W4:Y:S04]  /*2b90*/  LDS.U8 R12, [R0+UR6+0x2] ;  /* 0x00000206000c7984 */ /* 0x000f280008000000 */
[----:B------:R1:W5:Y:S02]  /*2ba0*/  LDS.U8 R14, [R0+UR6+0x3] ;  /* 0x00000306000e7984 */ /* 0x0003640008000000 */
[----:B-1----:R-:W-:Y:S01]  /*2bb0*/  VIADD R0, R0, 0x4 ;  /* 0x0000000400007836 */ /* 0x002fe20000000000 */
[----:B--2---:R-:W-:Y:S01]  /*2bc0*/  ISETP.NE.AND P1, PT, R3, R6, PT ;  /* 0x000000060300720c */ /* 0x004fe20003f25270 */
[----:B------:R-:W-:Y:S01]  /*2bd0*/  VIADD R3, R8, 0x1 ;  /* 0x0000000108037836 */ /* 0x000fe20000000000 */
[----:B---3--:R-:W-:-:S11]  /*2be0*/  ISETP.NE.AND P2, PT, R5, R10, PT ;  /* 0x0000000a0500720c */ /* 0x008fd60003f45270 */
[----:B------:R-:W-:Y:S01]  /*2bf0*/  @!P1 IMAD.MOV R3, RZ, RZ, R8 ;  /* 0x000000ffff039224 */ /* 0x000fe200078e0208 */
[----:B----4-:R-:W-:-:S03]  /*2c00*/  ISETP.NE.AND P1, PT, R7, R12, PT ;  /* 0x0000000c0700720c */ /* 0x010fc60003f25270 */
[----:B0-----:R-:W-:Y:S02]  /*2c10*/  VIADD R4, R3, 0x1 ;  /* 0x0000000103047836 */ /* 0x001fe40000000000 */
[----:B------:R-:W-:Y:S01]  /*2c20*/  @!P2 IMAD.MOV R4, RZ, RZ, R3 ;  /* 0x000000ffff04a224 */ /* 0x000fe200078e0203 */
[----:B-----5:R-:W-:-:S03]  /*2c30*/  ISETP.NE.AND P2, PT, R9, R14, PT ;  /* 0x0000000e0900720c */ /* 0x020fc60003f45270 */
[----:B------:R-:W-:-:S04]  /*2c40*/  VIADD R3, R4, 0x1 ;  /* 0x0000000104037836 */ /* 0x000fc80000000000 */
[----:B------:R-:W-:-:S04]  /*2c50*/  @!P1 IMAD.MOV R3, RZ, RZ, R4 ;  /* 0x000000ffff039224 */ /* 0x000fc800078e0204 */
[----:B------:R-:W-:Y:S02]  /*2c60*/  VIADD R8, R3, 0x1 ;  /* 0x0000000103087836 */ /* 0x000fe40000000000 */
[----:B------:R-:W-:-:S07]  /*2c70*/  @!P2 IMAD.MOV R8, RZ, RZ, R3 ;  /* 0x000000ffff08a224 */ /* 0x000fce00078e0203 */
.L_x_33:
[----:B------:R-:W-:Y:S05]  /*2c80*/  BSYNC.RECONVERGENT B1 ;  /* 0x0000000000017941 */ /* 0x000fea0003800200 */
.L_x_32:
[----:B------:R-:W-:Y:S05]  /*2c90*/  @!P0 BRA `(.L_x_29) ;  /* 0x0000000000648947 */ /* 0x000fea0003800000 */
[----:B------:R-:W-:-:S05]  /*2ca0*/  IADD3 R6, PT, PT, R1, -R24, R0 ;  /* 0x8000001801067210 */ /* 0x000fca0007ffe000 */
[----:B------:R-:W2:Y:S01]  /*2cb0*/  LDL.U8 R3, [R6] ;  /* 0x0000000006037983 */ /* 0x000ea20000100000 */
[----:B------:R-:W-:Y:S01]  /*2cc0*/  UIADD3 UR6, UPT, UPT, UR4, 0x18, URZ ;  /* 0x0000001804067890 */ /* 0x000fe2000fffe0ff */
[----:B------:R-:W-:-:S03]  /*2cd0*/  ISETP.NE.AND P1, PT, R2, 0x1, PT ;  /* 0x000000010200780c */ /* 0x000fc60003f25270 */
[----:B------:R-:W-:-:S09]  /*2ce0*/  ULEA UR6, UR5, UR6, 0x18 ;  /* 0x0000000605067291 */ /* 0x000fd2000f8ec0ff */
[----:B-1----:R-:W2:Y:S02]  /*2cf0*/  LDS.U8 R4, [R0+UR6] ;  /* 0x0000000600047984 */ /* 0x002ea40008000000 */
[----:B--2---:R-:W-:Y:S01]  /*2d00*/  ISETP.NE.AND P0, PT, R3, R4, PT ;  /* 0x000000040300720c */ /* 0x004fe20003f05270 */
[----:B------:R-:W-:Y:S02]  /*2d10*/  VIADD R3, R8, 0x1 ;  /* 0x0000000108037836 */ /* 0x000fe40000000000 */
[----:B------:R-:W-:-:S10]  /*2d20*/  VIADD R4, R0, UR6 ;  /* 0x0000000600047c36 */ /* 0x000fd40008000000 */
[----:B------:R-:W-:-:S04]  /*2d30*/  @!P0 IMAD.MOV R3, RZ, RZ, R8 ;  /* 0x000000ffff038224 */ /* 0x000fc800078e0208 */
[----:B------:R-:W-:Y:S01]  /*2d40*/  IMAD.MOV.U32 R8, RZ, RZ, R3 ;  /* 0x000000ffff087224 */ /* 0x000fe200078e0003 */
[----:B------:R-:W-:Y:S06]  /*2d50*/  @!P1 BRA `(.L_x_29) ;  /* 0x0000000000349947 */ /* 0x000fec0003800000 */
[----:B------:R-:W-:Y:S01]  /*2d60*/  ISETP.NE.AND P1, PT, R2, 0x2, PT ;  /* 0x000000020200780c */ /* 0x000fe20003f25270 */
[----:B------:R-:W2:Y:S04]  /*2d70*/  LDL.U8 R0, [R6+0x1] ;  /* 0x0000010006007983 */ /* 0x000ea80000100000 */
[----:B------:R-:W2:Y:S08]  /*2d80*/  LDS.U8 R3, [R4+0x1] ;  /* 0x0000010004037984 */ /* 0x000eb00000000000 */
[----:B------:R-:W4:Y:S04]  /*2d90*/  @P1 LDL.U8 R2, [R6+0x2] ;  /* 0x0000020006021983 */ /* 0x000f280000100000 */
[----:B---3--:R-:W4:Y:S01]  /*2da0*/  @P1 LDS.U8 R5, [R4+0x2] ;  /* 0x0000020004051984 */ /* 0x008f220000000000 */
[----:B--2---:R-:W-:Y:S01]  /*2db0*/  ISETP.NE.AND P0, PT, R0, R3, PT ;  /* 0x000000030000720c */ /* 0x004fe20003f05270 */
[----:B------:R-:W-:Y:S01]  /*2dc0*/  VIADD R0, R8, 0x1 ;  /* 0x0000000108007836 */ /* 0x000fe20000000000 */
[----:B----4-:R-:W-:-:S11]  /*2dd0*/  ISETP.NE.OR P2, PT, R2, R5, !P1 ;  /* 0x000000050200720c */ /* 0x010fd60004f45670 */
[----:B------:R-:W-:-:S04]  /*2de0*/  @!P0 IMAD.MOV R0, RZ, RZ, R8 ;  /* 0x000000ffff008224 */ /* 0x000fc800078e0208 */
[----:B------:R-:W-:-:S04]  /*2df0*/  IMAD.MOV.U32 R8, RZ, RZ, R0 ;  /* 0x000000ffff087224 */ /* 0x000fc800078e0000 */
[----:B------:R-:W-:Y:S02]  /*2e00*/  @P1 VIADD R0, R8, 0x1 ;  /* 0x0000000108001836 */ /* 0x000fe40000000000 */
[----:B------:R-:W-:-:S04]  /*2e10*/  @!P2 IMAD.MOV R0, RZ, RZ, R8 ;  /* 0x000000ffff00a224 */ /* 0x000fc800078e0208 */
[----:B------:R-:W-:-:S07]  /*2e20*/  @P1 IMAD.MOV.U32 R8, RZ, RZ, R0 ;  /* 0x000000ffff081224 */ /* 0x000fce00078e0000 */
.L_x_29:
[----:B------:R-:W-:Y:S05]  /*2e30*/  BSYNC.RECONVERGENT B0 ;  /* 0x0000000000007941 */ /* 0x000fea0003800200 */
.L_x_25:
[----:B------:R-:W-:Y:S01]  /*2e40*/  UIADD3 UR4, UPT, UPT, UR4, 0x70, URZ ;  /* 0x0000007004047890 */ /* 0x000fe2000fffe0ff */
[----:B------:R-:W0:Y:S01]  /*2e50*/  S2UR UR6, SR_CgaCtaId ;  /* 0x00000000000679c3 */ /* 0x000e220000008800 */
[----:B------:R-:W-:Y:S02]  /*2e60*/  UISETP.GE.U32.AND UP0, UPT, UR44, 0x2, UPT ;  /* 0x000000022c00788c */ /* 0x000fe4000bf06070 */
[----:B------:R-:W-:Y:S01]  /*2e70*/  ULEA UR4, UR5, UR4, 0x18 ;  /* 0x0000000405047291 */ /* 0x000fe2000f8ec0ff */
[----:B------:R-:W-:Y:S01]  /*2e80*/  UMOV UR43, 0x400 ;  /* 0x00000400002b7882 */ /* 0x000fe20000000000 */
[----:B------:R-:W-:-:S04]  /*2e90*/  UP2UR UR48, UPR, URZ, 0x1 ;  /* 0x00000001ff307883 */ /* 0x000fc80008000000 */
[----:B------:R-:W-:-:S05]  /*2ea0*/  LEA R3, R32, UR4, 0x2 ;  /* 0x0000000420037c11 */ /* 0x000fca000f8e10ff */
[----:B------:R2:W-:Y:S01]  /*2eb0*/  STS [R3], R8 ;  /* 0x0000000803007388 */ /* 0x0005e20000000800 */
[----:B0-----:R-:W-:Y:S01]  /*2ec0*/  ULEA UR43, UR6, UR43, 0x18 ;  /* 0x0000002b062b7291 */ /* 0x001fe2000f8ec0ff */
[----:B------:R-:W-:Y:S06]  /*2ed0*/  BAR.SYNC.DEFER_BLOCKING 0x0 ;  /* 0x0000000000007b1d */ /* 0x000fec0000010000 */
[----:B--2---:R-:W-:Y:S05]  /*2ee0*/  BRA.U !UP0, `(.L_x_34) ;  /* 0x0000000108307547 */ /* 0x004fea000b800000 */
[----:B------:R-:W-:-:S07]  /*2ef0*/  IMAD.U32 R0, RZ, RZ, UR44 ;  /* 0x0000002cff007e24 */ /* 0x000fce000f8e00ff */
.L_x_35:
[----:B------:R-:W-:-:S04]  /*2f00*/  SHF.R.U32.HI R6, RZ, 0x1, R0 ;  /* 0x00000001ff067819 */ /* 0x000fc80000011600 */
[----:B------:R-:W-:-:S13]  /*2f10*/  ISETP.GE.U32.AND P0, PT, R32, R6, PT ;  /* 0x000000062000720c */ /* 0x000fda0003f06070 */
[----:B------:R-:W-:Y:S01]  /*2f20*/  @!P0 IMAD R2, R6, 0x4, R3 ;  /* 0x0000000406028824 */ /* 0x000fe200078e0203 */
[----:B---3--:R-:W-:Y:S05]  /*2f30*/  @!P0 LDS R5, [R3] ;  /* 0x0000000003058984 */ /* 0x008fea0000000800 */
[----:B------:R-:W1:Y:S02]  /*2f40*/  @!P0 LDS R2, [R2] ;  /* 0x0000000002028984 */ /* 0x000e640000000800 */
[----:B-1----:R-:W-:-:S05]  /*2f50*/  @!P0 IMAD.IADD R4, R2, 0x1, R5 ;  /* 0x0000000102048824 */ /* 0x002fca00078e0205 */
[----:B------:R0:W-:Y:S01]  /*2f60*/  @!P0 STS [R3], R4 ;  /* 0x0000000403008388 */ /* 0x0001e20000000800 */
[----:B------:R-:W-:Y:S01]  /*2f70*/  BAR.SYNC.DEFER_BLOCKING 0x0 ;  /* 0x0000000000007b1d */ /* 0x000fe20000010000 */
[----:B------:R-:W-:Y:S01]  /*2f80*/  ISETP.GT.U32.AND P0, PT, R0, 0x3, PT ;  /* 0x000000030000780c */ /* 0x000fe20003f04070 */
[----:B------:R-:W-:-:S12]  /*2f90*/  IMAD.MOV.U32 R0, RZ, RZ, R6 ;  /* 0x000000ffff007224 */ /* 0x000fd800078e0006 */
[----:B0-----:R-:W-:Y:S05]  /*2fa0*/  @P0 BRA `(.L_x_35) ;  /* 0xfffffffc00d40947 */ /* 0x001fea000383ffff */
.L_x_34:
[----:B------:R-:W0:Y:S01]  /*2fb0*/  LDS R6, [UR43+0x70] ;  /* 0x0000702bff067984 */ /* 0x000e220008000800 */
[----:B------:R-:W-:Y:S06]  /*2fc0*/  BAR.SYNC.DEFER_BLOCKING 0x0 ;  /* 0x0000000000007b1d */ /* 0x000fec0000010000 */
[----:B------:R-:W2:Y:S01]  /*2fd0*/  LDS R0, [UR43] ;  /* 0x0000002bff007984 */ /* 0x000ea20008000800 */
[----:B0-----:R-:W-:-:S03]  /*2fe0*/  ISETP.GE.AND P0, PT, R6, 0x1, PT ;  /* 0x000000010600780c */ /* 0x001fc60003f06270 */
[----:B--2---:R0:W-:Y:S10]  /*2ff0*/  STS [UR43+0x4], R0 ;  /* 0x00000400ff007988 */ /* 0x0041f4000800082b */
[----:B------:R-:W-:Y:S05]  /*3000*/  @!P0 BRA `(.L_x_36) ;  /* 0x0000000c00b88947 */ /* 0x000fea0003800000 */
.L_x_60:
[----:B------:R-:W-:Y:S01]  /*3010*/  BAR.SYNC.DEFER_BLOCKING 0x0 ;  /* 0x0000000000007b1d */ /* 0x000fe20000010000 */
[----:B------:R-:W-:Y:S01]  /*3020*/  UISETP.NE.AND UP0, UPT, UR47, URZ, UPT ;  /* 0x000000ff2f00728c */ /* 0x000fe2000bf05270 */
[C---:B------:R-:W-:Y:S01]  /*3030*/  ISETP.GT.AND P1, PT, R6.reuse, 0x1, PT ;  /* 0x000000010600780c */ /* 0x040fe20003f24270 */
[----:B------:R-:W-:Y:S02]  /*3040*/  IMAD.MOV.U32 R3, RZ, RZ, 0x501502f9 ;  /* 0x501502f9ff037424 */ /* 0x000fe400078e00ff */
[----:B------:R-:W-:Y:S02]  /*3050*/  IMAD.MOV.U32 R2, RZ, RZ, RZ ;  /* 0x000000ffff027224 */ /* 0x000fe400078e00ff */
[----:B------:R-:W-:-:S03]  /*3060*/  VIADD R6, R6, 0xffffffff ;  /* 0xffffffff06067836 */ /* 0x000fc60000000000 */
[----:B------:R-:W-:Y:S05]  /*3070*/  BRA.U !UP0, `(.L_x_37) ;  /* 0x0000000108647547 */ /* 0x000fea000b800000 */
[----:B------:R-:W2:Y:S01]  /*3080*/  S2UR UR5, SR_CgaCtaId ;  /* 0x00000000000579c3 */ /* 0x000ea20000008800 */
[----:B------:R-:W-:Y:S01]  /*3090*/  UMOV UR4, 0x400 ;  /* 0x0000040000047882 */ /* 0x000fe20000000000 */
[----:B------:R-:W-:Y:S01]  /*30a0*/  BSSY.RECONVERGENT B0, `(.L_x_37) ;  /* 0x0000016000007945 */ /* 0x000fe20003800200 */
[----:B------:R-:W-:Y:S01]  /*30b0*/  UIADD3 UR4, UPT, UPT, UR4, 0x18, URZ ;  /* 0x0000001804047890 */ /* 0x000fe2000fffe0ff */
[----:B------:R-:W-:Y:S02]  /*30c0*/  IMAD.MOV.U32 R2, RZ, RZ, RZ ;  /* 0x000000ffff027224 */ /* 0x000fe400078e00ff */
[----:B------:R-:W-:Y:S02]  /*30d0*/  IMAD.MOV.U32 R3, RZ, RZ, 0x501502f9 ;  /* 0x501502f9ff037424 */ /* 0x000fe400078e00ff */
[----:B-1----:R-:W-:Y:S01]  /*30e0*/  IMAD.MOV.U32 R4, RZ, RZ, R24 ;  /* 0x000000ffff047224 */ /* 0x002fe200078e0018 */
[----:B--2---:R-:W-:-:S12]  /*30f0*/  ULEA UR4, UR5, UR4, 0x18 ;  /* 0x0000000405047291 */ /* 0x004fd8000f8ec0ff */
.L_x_40:
[----:B0-----:R-:W-:Y:S01]  /*3100*/  IMAD.IADD R0, R4, 0x1, -R24 ;  /* 0x0000000104007824 */ /* 0x001fe200078e0a18 */
[----:B------:R-:W0:Y:S03]  /*3110*/  LDS.U8 R8, [R4+UR4] ;  /* 0x0000000404087984 */ /* 0x000e260008000000 */
[----:B---3--:R-:W-:-:S06]  /*3120*/  IMAD.IADD R5, R1, 0x1, R0 ;  /* 0x0000000101057824 */ /* 0x008fcc00078e0200 */
[----:B------:R-:W0:Y:S01]  /*3130*/  LDL.U8 R5, [R5] ;  /* 0x0000000005057983 */ /* 0x000e220000100000 */
[----:B------:R-:W-:Y:S01]  /*3140*/  BSSY.RECONVERGENT B1, `(.L_x_38) ;  /* 0x0000008000017945 */ /* 0x000fe20003800200 */
[----:B0-----:R-:W-:-:S13]  /*3150*/  ISETP.NE.AND P0, PT, R5, R8, PT ;  /* 0x000000080500720c */ /* 0x001fda0003f05270 */
[----:B------:R-:W-:Y:S05]  /*3160*/  @!P0 BRA `(.L_x_39) ;  /* 0x0000000000148947 */ /* 0x000fea0003800000 */
[----:B------:R-:W-:-:S06]  /*3170*/  LEA R0, R0, UR40, 0x2 ;  /* 0x0000002800007c11 */ /* 0x000fcc000f8e10ff */
[----:B------:R-:W2:Y:S02]  /*3180*/  LDL R0, [R0] ;  /* 0x0000000000007983 */ /* 0x000ea40000100800 */
[----:B--2---:R-:W-:-:S13]  /*3190*/  FSETP.GEU.AND P0, PT, R0, R3, PT ;  /* 0x000000030000720b */ /* 0x004fda0003f0e000 */
[----:B------:R-:W-:Y:S02]  /*31a0*/  @!P0 IMAD.MOV.U32 R3, RZ, RZ, R0 ;  /* 0x000000ffff038224 */ /* 0x000fe400078e0000 */
[----:B------:R-:W-:-:S07]  /*31b0*/  @!P0 IMAD.MOV.U32 R2, RZ, RZ, R4 ;  /* 0x000000ffff028224 */ /* 0x000fce00078e0004 */
.L_x_39:
[----:B------:R-:W-:Y:S05]  /*31c0*/  BSYNC.RECONVERGENT B1 ;  /* 0x0000000000017941 */ /* 0x000fea0003800200 */
.L_x_38:
[----:B------:R-:W-:-:S05]  /*31d0*/  VIADD R4, R4, 0x1 ;  /* 0x0000000104047836 */ /* 0x000fca0000000000 */
[----:B------:R-:W-:-:S13]  /*31e0*/  ISETP.GE.AND P0, PT, R4, R31, PT ;  /* 0x0000001f0400720c */ /* 0x000fda0003f06270 */
[----:B------:R-:W-:Y:S05]  /*31f0*/  @!P0 BRA `(.L_x_40) ;  /* 0xfffffffc00c08947 */ /* 0x000fea000383ffff */
[----:B------:R-:W-:Y:S05]  /*3200*/  BSYNC.RECONVERGENT B0 ;  /* 0x0000000000007941 */ /* 0x000fea0003800200 */
.L_x_37:
[----:B------:R2:W-:Y:S01]  /*3210*/  STS [R30], R3 ;  /* 0x000000031e007388 */ /* 0x0005e20000000800 */
[----:B------:R-:W-:-:S03]  /*3220*/  UISETP.GE.U32.AND UP0, UPT, UR44, 0x2, UPT ;  /* 0x000000022c00788c */ /* 0x000fc6000bf06070 */
[----:B------:R2:W-:Y:S01]  /*3230*/  STS [R29], R2 ;  /* 0x000000021d007388 */ /* 0x0005e20000000800 */
[----:B------:R-:W-:Y:S06]  /*3240*/  BAR.SYNC.DEFER_BLOCKING 0x0 ;  /* 0x0000000000007b1d */ /* 0x000fec0000010000 */
[----:B------:R-:W-:Y:S05]  /*3250*/  BRA.U !UP0, `(.L_x_41) ;  /* 0x0000000108487547 */ /* 0x000fea000b800000 */
[----:B--2---:R-:W-:-:S07]  /*3260*/  IMAD.U32 R3, RZ, RZ, UR44 ;  /* 0x0000002cff037e24 */ /* 0x004fce000f8e00ff */
.L_x_44:
[--C-:B-1----:R-:W-:Y:S01]  /*3270*/  IMAD.MOV.U32 R4, RZ, RZ, R3.reuse ;  /* 0x000000ffff047224 */ /* 0x102fe200078e0003 */
[----:B------:R-:W-:Y:S01]  /*3280*/  SHF.R.U32.HI R3, RZ, 0x1, R3 ;  /* 0x00000001ff037819 */ /* 0x000fe20000011603 */
[----:B------:R-:W-:Y:S03]  /*3290*/  BSSY.RECONVERGENT B0, `(.L_x_42) ;  /* 0x000000b000007945 */ /* 0x000fe60003800200 */
[----:B------:R-:W-:-:S13]  /*32a0*/  ISETP.GE.U32.AND P0, PT, R32, R3, PT ;  /* 0x000000032000720c */ /* 0x000fda0003f06070 */
[----:B------:R-:W-:Y:S05]  /*32b0*/  @P0 BRA `(.L_x_43) ;  /* 0x0000000000200947 */ /* 0x000fea0003800000 */
[----:B------:R-:W-:Y:S01]  /*32c0*/  IMAD R2, R3, 0x4, R30 ;  /* 0x0000000403027824 */ /* 0x000fe200078e021e */
[----:B0-----:R-:W-:Y:S04]  /*32d0*/  LDS R0, [R30] ;  /* 0x000000001e007984 */ /* 0x001fe80000000800 */
[----:B---3--:R-:W0:Y:S02]  /*32e0*/  LDS R5, [R2] ;  /* 0x0000000002057984 */ /* 0x008e240000000800 */
[----:B0-----:R-:W-:-:S13]  /*32f0*/  FSETP.GT.AND P0, PT, R0, R5, PT ;  /* 0x000000050000720b */ /* 0x001fda0003f04000 */
[----:B------:R-:W-:Y:S01]  /*3300*/  @P0 IMAD R0, R3, 0x4, R29 ;  /* 0x0000000403000824 */ /* 0x000fe200078e021d */
[----:B------:R-:W-:Y:S05]  /*3310*/  @P0 STS [R30], R5 ;  /* 0x000000051e000388 */ /* 0x000fea0000000800 */
[----:B------:R-:W0:Y:S04]  /*3320*/  @P0 LDS R0, [R0] ;  /* 0x0000000000000984 */ /* 0x000e280000000800 */
[----:B0-----:R1:W-:Y:S02]  /*3330*/  @P0 STS [R29], R0 ;  /* 0x000000001d000388 */ /* 0x0013e40000000800 */
.L_x_43:
[----:B------:R-:W-:Y:S05]  /*3340*/  BSYNC.RECONVERGENT B0 ;  /* 0x0000000000007941 */ /* 0x000fea0003800200 */
.L_x_42:
[----:B------:R-:W-:Y:S01]  /*3350*/  BAR.SYNC.DEFER_BLOCKING 0x0 ;  /* 0x0000000000007b1d */ /* 0x000fe20000010000 */
[----:B------:R-:W-:-:S13]  /*3360*/  ISETP.GT.U32.AND P0, PT, R4, 0x3, PT ;  /* 0x000000030400780c */ /* 0x000fda0003f04070 */
[----:B------:R-:W-:Y:S05]  /*3370*/  @P0 BRA `(.L_x_44) ;  /* 0xfffffffc00bc0947 */ /* 0x000fea000383ffff */
.L_x_41:
[----:B------:R-:W4:Y:S01]  /*3380*/  S2UR UR5, SR_CgaCtaId ;  /* 0x00000000000579c3 */ /* 0x000f220000008800 */
[----:B---3--:R-:W-:Y:S01]  /*3390*/  IABS R5, UR39 ;  /* 0x0000002700057c13 */ /* 0x008fe20008000000 */
[----:B------:R-:W-:Y:S01]  /*33a0*/  UMOV UR4, 0x400 ;  /* 0x0000040000047882 */ /* 0x000fe20000000000 */
[----:B------:R-:W-:Y:S01]  /*33b0*/  IABS R9, UR39 ;  /* 0x0000002700097c13 */ /* 0x000fe20008000000 */
[----:B------:R-:W-:Y:S01]  /*33c0*/  BSSY.RECONVERGENT B0, `(.L_x_45) ;  /* 0x000001f000007945 */ /* 0x000fe20003800200 */
[----:B-1----:R-:W1:Y:S03]  /*33d0*/  I2F.RP R4, R5 ;  /* 0x0000000500047306 */ /* 0x002e660000209400 */
[----:B------:R-:W-:-:S05]  /*33e0*/  IMAD.MOV R9, RZ, RZ, -R9 ;  /* 0x000000ffff097224 */ /* 0x000fca00078e0a09 */
[----:B-1----:R-:W2:Y:S01]  /*33f0*/  MUFU.RCP R4, R4 ;  /* 0x0000000400047308 */ /* 0x002ea20000001000 */
[----:B----4-:R-:W-:-:S09]  /*3400*/  ULEA UR4, UR5, UR4, 0x18 ;  /* 0x0000000405047291 */ /* 0x010fd2000f8ec0ff */
[----:B0-----:R-:W0:Y:S01]  /*3410*/  LDS R0, [UR4+0x90] ;  /* 0x00009004ff007984 */ /* 0x001e220008000800 */
[----:B--2---:R-:W-:-:S04]  /*3420*/  VIADD R2, R4, 0xffffffe ;  /* 0x0ffffffe04027836 */ /* 0x004fc80000000000 */
[----:B------:R1:W2:Y:S02]  /*3430*/  F2I.FTZ.U32.TRUNC.NTZ R3, R2 ;  /* 0x0000000200037305 */ /* 0x0002a4000021f000 */
[----:B-1----:R-:W-:Y:S02]  /*3440*/  IMAD.MOV.U32 R2, RZ, RZ, RZ ;  /* 0x000000ffff027224 */ /* 0x002fe400078e00ff */
[----:B--2---:R-:W-:-:S04]  /*3450*/  IMAD.MOV R8, RZ, RZ, -R3 ;  /* 0x000000ffff087224 */ /* 0x004fc800078e0a03 */
[----:B------:R-:W-:-:S04]  /*3460*/  IMAD R7, R8, R5, RZ ;  /* 0x0000000508077224 */ /* 0x000fc800078e02ff */
[----:B------:R-:W-:-:S04]  /*3470*/  IMAD.HI.U32 R3, R3, R7, R2 ;  /* 0x0000000703037227 */ /* 0x000fc800078e0002 */
[----:B------:R-:W-:Y:S01]  /*3480*/  IMAD.MOV.U32 R7, RZ, RZ, R9 ;  /* 0x000000ffff077224 */ /* 0x000fe200078e0009 */
[----:B0-----:R-:W-:-:S05]  /*3490*/  IABS R4, R0 ;  /* 0x0000000000047213 */ /* 0x001fca0000000000 */
[----:B------:R-:W-:-:S04]  /*34a0*/  IMAD.HI.U32 R3, R3, R4, RZ ;  /* 0x0000000403037227 */ /* 0x000fc800078e00ff */
[----:B------:R-:W-:-:S05]  /*34b0*/  IMAD R2, R3, R7, R4 ;  /* 0x0000000703027224 */ /* 0x000fca00078e0204 */
[----:B------:R-:W-:-:S13]  /*34c0*/  ISETP.GT.U32.AND P2, PT, R5, R2, PT ;  /* 0x000000020500720c */ /* 0x000fda0003f44070 */
[----:B------:R-:W-:Y:S02]  /*34d0*/  @!P2 IMAD.IADD R2, R2, 0x1, -R5 ;  /* 0x000000010202a824 */ /* 0x000fe400078e0a05 */
[----:B------:R-:W-:Y:S01]  /*34e0*/  @!P2 VIADD R3, R3, 0x1 ;  /* 0x000000010303a836 */ /* 0x000fe20000000000 */
[----:B------:R-:W-:Y:S02]  /*34f0*/  ISETP.NE.AND P2, PT, RZ, UR39, PT ;  /* 0x00000027ff007c0c */ /* 0x000fe4000bf45270 */
[----:B------:R-:W-:Y:S02]  /*3500*/  ISETP.GE.U32.AND P0, PT, R2, R5, PT ;  /* 0x000000050200720c */ /* 0x000fe40003f06070 */
[----:B------:R-:W-:-:S04]  /*3510*/  LOP3.LUT R2, R0, UR39, RZ, 0x3c, !PT ;  /* 0x0000002700027c12 */ /* 0x000fc8000f8e3cff */
[----:B------:R-:W-:-:S07]  /*3520*/  ISETP.GE.AND P3, PT, R2, RZ, PT ;  /* 0x000000ff0200720c */ /* 0x000fce0003f66270 */
[----:B------:R-:W-:-:S06]  /*3530*/  @P0 VIADD R3, R3, 0x1 ;  /* 0x0000000103030836 */ /* 0x000fcc0000000000 */
[----:B------:R-:W-:Y:S01]  /*3540*/  @!P3 IMAD.MOV R3, RZ, RZ, -R3 ;  /* 0x000000ffff03b224 */ /* 0x000fe200078e0a03 */
[----:B------:R-:W-:-:S04]  /*3550*/  @!P2 LOP3.LUT R3, RZ, UR39, RZ, 0x33, !PT ;  /* 0x00000027ff03ac12 */ /* 0x000fc8000f8e33ff */
[----:B------:R-:W-:-:S13]  /*3560*/  ISETP.NE.AND P0, PT, R32, R3, PT ;  /* 0x000000032000720c */ /* 0x000fda0003f05270 */
[----:B------:R-:W-:Y:S05]  /*3570*/  @P0 BRA `(.L_x_46) ;  /* 0x00000000000c0947 */ /* 0x000fea0003800000 */
[----:B------:R-:W-:-:S06]  /*3580*/  IADD3 R0, PT, PT, R1, -R24, R0 ;  /* 0x8000001801007210 */ /* 0x000fcc0007ffe000 */
[----:B------:R-:W2:Y:S04]  /*3590*/  LDL.U8 R0, [R0] ;  /* 0x0000000000007983 */ /* 0x000ea80000100000 */
[----:B--2---:R0:W-:Y:S02]  /*35a0*/  STS.U8 [UR4+0x28], R0 ;  /* 0x00002800ff007988 */ /* 0x0041e40008000004 */
.L_x_46:
[----:B------:R-:W-:Y:S05]  /*35b0*/  BSYNC.RECONVERGENT B0 ;  /* 0x0000000000007941 */ /* 0x000fea0003800200 */
.L_x_45:
[----:B------:R-:W-:Y:S01]  /*35c0*/  BAR.SYNC.DEFER_BLOCKING 0x0 ;  /* 0x0000000000007b1d */ /* 0x000fe20000010000 */
[----:B------:R-:W-:-:S05]  /*35d0*/  UISETP.NE.AND UP0, UPT, UR47, URZ, UPT ;  /* 0x000000ff2f00728c */ /* 0x000fca000bf05270 */
[----:B------:R-:W1:Y:S02]  /*35e0*/  LDS R7, [UR4+0x90] ;  /* 0x00009004ff077984 */ /* 0x000e640008000800 */
[----:B------:R-:W-:Y:S06]  /*35f0*/  BAR.SYNC.DEFER_BLOCKING 0x0 ;  /* 0x0000000000007b1d */ /* 0x000fec0000010000 */
[----:B------:R-:W-:Y:S05]  /*3600*/  BRA.U !UP0, `(.L_x_47) ;  /* 0x00000001087c7547 */ /* 0x000fea000b800000 */
[----:B------:R-:W-:Y:S01]  /*3610*/  BSSY.RECONVERGENT B0, `(.L_x_47) ;  /* 0x000001e000007945 */ /* 0x000fe20003800200 */
[----:B------:R-:W-:Y:S01]  /*3620*/  IMAD.MOV.U32 R10, RZ, RZ, R24 ;  /* 0x000000ffff0a7224 */ /* 0x000fe200078e0018 */
[----:B------:R-:W2:Y:S01]  /*3630*/  LDS.U8 R8, [UR4+0x28] ;  /* 0x00002804ff087984 */ /* 0x000ea20008000000 */
[----:B------:R-:W3:Y:S05]  /*3640*/  LDCU UR4, c[0x0][0x388] ;  /* 0x00007100ff0477ac */ /* 0x000eea0008000800 */
.L_x_50:
[----:B-1----:R-:W-:Y:S01]  /*3650*/  ISETP.NE.AND P0, PT, R10, R7, PT ;  /* 0x000000070a00720c */ /* 0x002fe20003f05270 */
[----:B------:R-:W-:-:S12]  /*3660*/  BSSY.RECONVERGENT B1, `(.L_x_48) ;  /* 0x0000015000017945 */ /* 0x000fd80003800200 */
[----:B------:R-:W-:Y:S05]  /*3670*/  @!P0 BRA `(.L_x_49) ;  /* 0x00000000004c8947 */ /* 0x000fea0003800000 */
[----:B0-----:R-:W-:Y:S01]  /*3680*/  IMAD.IADD R0, R10, 0x1, -R24 ;  /* 0x000000010a007824 */ /* 0x001fe200078e0a18 */
[----:B------:R-:W0:Y:S03]  /*3690*/  LDC.64 R4, c[0x0][0x380] ;  /* 0x0000e000ff047b82 */ /* 0x000e260000000a00 */
[----:B------:R-:W-:-:S05]  /*36a0*/  IMAD.IADD R12, R1, 0x1, R0 ;  /* 0x00000001010c7824 */ /* 0x000fca00078e0200 */
[----:B------:R-:W2:Y:S01]  /*36b0*/  LDL.U8 R3, [R12] ;  /* 0x000000000c037983 */ /* 0x000ea20000100000 */
[----:B---3--:R-:W-:Y:S02]  /*36c0*/  IMAD R9, R10, UR4, R7 ;  /* 0x000000040a097c24 */ /* 0x008fe4000f8e0207 */
[----:B------:R-:W-:Y:S01]  /*36d0*/  IMAD R11, R7, UR4, R10 ;  /* 0x00000004070b7c24 */ /* 0x000fe2000f8e020a */
[----:B------:R-:W-:Y:S02]  /*36e0*/  LEA R0, R0, UR40, 0x2 ;  /* 0x0000002800007c11 */ /* 0x000fe4000f8e10ff */
[----:B--2---:R-:W-:Y:S01]  /*36f0*/  ISETP.NE.AND P0, PT, R8, R3, PT ;  /* 0x000000030800720c */ /* 0x004fe20003f05270 */
[----:B0-----:R-:W-:-:S04]  /*3700*/  IMAD.WIDE R2, R9, 0x4, R4 ;  /* 0x0000000409027825 */ /* 0x001fc800078e0204 */
[----:B------:R-:W-:Y:S02]  /*3710*/  IMAD.WIDE R4, R11, 0x4, R4 ;  /* 0x000000040b047825 */ /* 0x000fe400078e0204 */
[----:B------:R-:W2:Y:S04]  /*3720*/  LDG.E R2, desc[UR36][R2.64] ;  /* 0x0000002402027981 */ /* 0x000ea8000c1e1900 */
[----:B------:R-:W2:Y:S04]  /*3730*/  LDG.E R5, desc[UR36][R4.64] ;  /* 0x0000002404057981 */ /* 0x000ea8000c1e1900 */
[----:B------:R-:W3:Y:S01]  /*3740*/  @!P0 LDL R9, [R0] ;  /* 0x0000000000098983 */ /* 0x000ee20000100800 */
[----:B--2---:R-:W-:-:S04]  /*3750*/  FADD R12, R2, R5 ;  /* 0x00000005020c7221 */ /* 0x004fc80000000000 */
[----:B---3--:R-:W-:-:S05]  /*3760*/  @!P0 FADD R9, R9, R12 ;  /* 0x0000000c09098221 */ /* 0x008fca0000000000 */
[----:B------:R1:W-:Y:S04]  /*3770*/  @!P0 STL [R0], R9 ;  /* 0x0000000900008387 */ /* 0x0003e80000100800 */
[----:B------:R-:W2:Y:S02]  /*3780*/  @P0 LDL R11, [R0] ;  /* 0x00000000000b0983 */ /* 0x000ea40000100800 */
[----:B--2---:R-:W-:-:S05]  /*3790*/  @P0 FADD R11, -R12, R11 ;  /* 0x0000000b0c0b0221 */ /* 0x004fca0000000100 */
[----:B------:R1:W-:Y:S02]  /*37a0*/  @P0 STL [R0], R11 ;  /* 0x0000000b00000387 */ /* 0x0003e40000100800 */
.L_x_49:
[----:B---3--:R-:W-:Y:S05]  /*37b0*/  BSYNC.RECONVERGENT B1 ;  /* 0x0000000000017941 */ /* 0x008fea0003800200 */
.L_x_48:
[----:B------:R-:W-:-:S05]  /*37c0*/  VIADD R10, R10, 0x1 ;  /* 0x000000010a0a7836 */ /* 0x000fca0000000000 */
[----:B------:R-:W-:-:S13]  /*37d0*/  ISETP.GE.AND P0, PT, R10, R31, PT ;  /* 0x0000001f0a00720c */ /* 0x000fda0003f06270 */
[----:B------:R-:W-:Y:S05]  /*37e0*/  @!P0 BRA `(.L_x_50) ;  /* 0xfffffffc00988947 */ /* 0x000fea000383ffff */
[----:B------:R-:W-:Y:S05]  /*37f0*/  BSYNC.RECONVERGENT B0 ;  /* 0x0000000000007941 */ /* 0x000fea0003800200 */
.L_x_47:
[----:B-1----:R-:W-:Y:S01]  /*3800*/  IABS R9, UR39 ;  /* 0x0000002700097c13 */ /* 0x002fe20008000000 */
[----:B------:R-:W1:Y:S01]  /*3810*/  S2UR UR7, SR_CgaCtaId ;  /* 0x00000000000779c3 */ /* 0x000e620000008800 */
[----:B------:R-:W-:Y:S01]  /*3820*/  IABS R5, R7 ;  /* 0x0000000700057213 */ /* 0x000fe20000000000 */
[----:B------:R-:W-:Y:S01]  /*3830*/  UMOV UR6, 0x400 ;  /* 0x0000040000067882 */ /* 0x000fe20000000000 */
[----:B0-----:R-:W0:Y:S01]  /*3840*/  I2F.RP R0, R9 ;  /* 0x0000000900007306 */ /* 0x001e220000209400 */
[----:B--2---:R-:W-:Y:S01]  /*3850*/  IABS R8, UR39 ;  /* 0x0000002700087c13 */ /* 0x004fe20008000000 */
[----:B------:R-:W-:Y:S06]  /*3860*/  BSSY.RECONVERGENT B0, `(.L_x_51) ;  /* 0x0000028000007945 */ /* 0x000fec0003800200 */
[----:B0-----:R-:W0:Y:S01]  /*3870*/  MUFU.RCP R0, R0 ;  /* 0x0000000000007308 */ /* 0x001e220000001000 */
[----:B-1----:R-:W-:Y:S01]  /*3880*/  ULEA UR43, UR7, UR6, 0x18 ;  /* 0x00000006072b7291 */ /* 0x002fe2000f8ec0ff */
[----:B0-----:R-:W-:-:S06]  /*3890*/  VIADD R2, R0, 0xffffffe ;  /* 0x0ffffffe00027836 */ /* 0x001fcc0000000000 */
[----:B------:R0:W1:Y:S02]  /*38a0*/  F2I.FTZ.U32.TRUNC.NTZ R3, R2 ;  /* 0x0000000200037305 */ /* 0x000064000021f000 */
[----:B0-----:R-:W-:Y:S02]  /*38b0*/  IMAD.MOV.U32 R2, RZ, RZ, RZ ;  /* 0x000000ffff027224 */ /* 0x001fe400078e00ff */
[----:B-1----:R-:W-:-:S04]  /*38c0*/  IMAD.MOV R4, RZ, RZ, -R3 ;  /* 0x000000ffff047224 */ /* 0x002fc800078e0a03 */
[----:B------:R-:W-:-:S04]  /*38d0*/  IMAD R11, R4, R9, RZ ;  /* 0x00000009040b7224 */ /* 0x000fc800078e02ff */
[----:B------:R-:W-:-:S04]  /*38e0*/  IMAD.HI.U32 R4, R3, R11, R2 ;  /* 0x0000000b03047227 */ /* 0x000fc800078e0002 */
[----:B------:R-:W-:Y:S02]  /*38f0*/  IMAD.MOV R3, RZ, RZ, -R8 ;  /* 0x000000ffff037224 */ /* 0x000fe400078e0a08 */
        /* <DEDUP_REMOVED lines=14> */
[----:B------:R-:W-:-:S05]  /*39e0*/  IMAD.IADD R0, R7, 0x1, -R24 ;  /* 0x0000000107007824 */ /* 0x000fca00078e0a18 */
[----:B------:R-:W-:-:S05]  /*39f0*/  LEA R2, R0, UR40, 0x2 ;  /* 0x0000002800027c11 */ /* 0x000fca000f8e10ff */
[----:B------:R-:W2:Y:S01]  /*3a00*/  LDL R3, [R2] ;  /* 0x0000000002037983 */ /* 0x000ea20000100800 */
[----:B------:R-:W-:Y:S01]  /*3a10*/  IMAD.IADD R8, R1, 0x1, R0 ;  /* 0x0000000101087824 */ /* 0x000fe200078e0200 */
[----:B------:R-:W0:Y:S01]  /*3a20*/  S2UR UR5, SR_CgaCtaId ;  /* 0x00000000000579c3 */ /* 0x000e220000008800 */
[----:B------:R-:W-:Y:S02]  /*3a30*/  UMOV UR4, 0x400 ;  /* 0x0000040000047882 */ /* 0x000fe40000000000 */
[----:B0-----:R-:W-:-:S09]  /*3a40*/  ULEA UR4, UR5, UR4, 0x18 ;  /* 0x0000000405047291 */ /* 0x001fd2000f8ec0ff */
[----:B------:R-:W0:Y:S01]  /*3a50*/  LDS R0, [UR4] ;  /* 0x00000004ff007984 */ /* 0x000e220008000800 */
[----:B--2---:R-:W-:-:S05]  /*3a60*/  FADD R5, -R3, -RZ ;  /* 0x800000ff03057221 */ /* 0x004fca0000000100 */
[----:B------:R1:W-:Y:S04]  /*3a70*/  STL [R2], R5 ;  /* 0x0000000502007387 */ /* 0x0003e80000100800 */
[----:B------:R-:W2:Y:S01]  /*3a80*/  LDL.U8 R4, [R8] ;  /* 0x0000000008047983 */ /* 0x000ea20000100000 */
[----:B0-----:R-:W-:-:S05]  /*3a90*/  FADD R0, R0, R3 ;  /* 0x0000000300007221 */ /* 0x001fca0000000000 */
[----:B------:R1:W-:Y:S01]  /*3aa0*/  STS [UR4], R0 ;  /* 0x00000000ff007988 */ /* 0x0003e20008000804 */
[----:B--2---:R-:W-:-:S04]  /*3ab0*/  ISETP.NE.AND P0, PT, R4, 0x1, PT ;  /* 0x000000010400780c */ /* 0x004fc80003f05270 */
[----:B------:R-:W-:-:S05]  /*3ac0*/  SEL R3, RZ, 0x1, !P0 ;  /* 0x00000001ff037807 */ /* 0x000fca0004000000 */
[----:B------:R1:W-:Y:S04]  /*3ad0*/  STL.U8 [R8], R3 ;  /* 0x0000000308007387 */ /* 0x0003e80000100000 */
.L_x_52:
[----:B------:R-:W-:Y:S05]  /*3ae0*/  BSYNC.RECONVERGENT B0 ;  /* 0x0000000000007941 */ /* 0x000fea0003800200 */
.L_x_51:
[----:B------:R-:W-:Y:S06]  /*3af0*/  BAR.SYNC.DEFER_BLOCKING 0x0 ;  /* 0x0000000000007b1d */ /* 0x000fec0000010000 */
[----:B-1----:R-:W0:Y:S02]  /*3b00*/  LDS.64 R2, [UR43] ;  /* 0x0000002bff027984 */ /* 0x002e240008000a00 */
[----:B0-----:R-:W-:-:S13]  /*3b10*/  FSETP.GEU.AND P0, PT, R2, R3, PT ;  /* 0x000000030200720b */ /* 0x001fda0003f0e000 */
[----:B------:R-:W-:Y:S05]  /*3b20*/  @P0 BRA `(.L_x_53) ;  /* 0x0000000000ec0947 */ /* 0x000fea0003800000 */
[----:B------:R-:W-:-:S09]  /*3b30*/  UISETP.NE.AND UP0, UPT, UR47, URZ, UPT ;  /* 0x000000ff2f00728c */ /* 0x000fd2000bf05270 */
[----:B------:R-:W-:Y:S05]  /*3b40*/  BRA.U !UP0, `(.L_x_54) ;  /* 0x0000000108d47547 */ /* 0x000fea000b800000 */
[----:B------:R-:W-:Y:S01]  /*3b50*/  UISETP.GT.AND UP0, UPT, UR39, 0x3, UPT ;  /* 0x000000032700788c */ /* 0x000fe2000bf04270 */
[----:B------:R-:W-:Y:S01]  /*3b60*/  PLOP3.LUT P0, PT, PT, PT, PT, 0x80, 0x8 ;  /* 0x000000000008781c */ /* 0x000fe20003f0f070 */
[----:B------:R-:W-:-:S07]  /*3b70*/  IMAD.MOV.U32 R3, RZ, RZ, R24 ;  /* 0x000000ffff037224 */ /* 0x000fce00078e0018 */
[----:B------:R-:W-:Y:S05]  /*3b80*/  BRA.U !UP0, `(.L_x_55) ;  /* 0x0000000108607547 */ /* 0x000fea000b800000 */
[----:B------:R-:W-:Y:S01]  /*3b90*/  BSSY.RECONVERGENT B0, `(.L_x_55) ;  /* 0x0000017000007945 */ /* 0x000fe20003800200 */
[----:B------:R-:W-:Y:S01]  /*3ba0*/  UIADD3 UR4, UPT, UPT, UR6, 0x8, URZ ;  /* 0x0000000806047890 */ /* 0x000fe2000fffe0ff */
[----:B------:R-:W-:Y:S01]  /*3bb0*/  PLOP3.LUT P0, PT, PT, PT, PT, 0x8, 0x80 ;  /* 0x000000000080781c */ /* 0x000fe20003f0e170 */
[----:B------:R-:W-:Y:S02]  /*3bc0*/  VIADD R10, R31, 0xfffffffd ;  /* 0xfffffffd1f0a7836 */ /* 0x000fe40000000000 */
[----:B------:R-:W-:-:S12]  /*3bd0*/  ULEA UR4, UR7, UR4, 0x18 ;  /* 0x0000000407047291 */ /* 0x000fd8000f8ec0ff */
.L_x_56:
[C-C-:B------:R-:W-:Y:S02]  /*3be0*/  IADD3 R4, PT, PT, -R24.reuse, 0x3, R3.reuse ;  /* 0x0000000318047810 */ /* 0x140fe40007ffe103 */
[C-C-:B------:R-:W-:Y:S02]  /*3bf0*/  IADD3 R0, PT, PT, -R24.reuse, 0x1, R3.reuse ;  /* 0x0000000118007810 */ /* 0x140fe40007ffe103 */
[--C-:B------:R-:W-:Y:S01]  /*3c00*/  IADD3 R2, PT, PT, -R24, 0x2, R3.reuse ;  /* 0x0000000218027810 */ /* 0x100fe20007ffe103 */
[C---:B------:R-:W-:Y:S01]  /*3c10*/  IMAD.IADD R8, R1.reuse, 0x1, R4 ;  /* 0x0000000101087824 */ /* 0x040fe200078e0204 */
[C---:B------:R-:W-:Y:S01]  /*3c20*/  IADD3 R9, PT, PT, R1.reuse, -R24, R3 ;  /* 0x8000001801097210 */ /* 0x040fe20007ffe003 */
[C---:B------:R-:W-:Y:S02]  /*3c30*/  IMAD.IADD R7, R1.reuse, 0x1, R0 ;  /* 0x0000000101077824 */ /* 0x040fe400078e0200 */
[----:B------:R-:W-:Y:S02]  /*3c40*/  IMAD.IADD R5, R1, 0x1, R2 ;  /* 0x0000000101057824 */ /* 0x000fe400078e0202 */
[----:B------:R-:W2:Y:S04]  /*3c50*/  LDL.U8 R0, [R9] ;  /* 0x0000000009007983 */ /* 0x000ea80000100000 */
[----:B------:R-:W3:Y:S04]  /*3c60*/  LDL.U8 R2, [R7] ;  /* 0x0000000007027983 */ /* 0x000ee80000100000 */
[----:B------:R-:W4:Y:S04]  /*3c70*/  LDL.U8 R4, [R5] ;  /* 0x0000000005047983 */ /* 0x000f280000100000 */
[----:B------:R-:W5:Y:S04]  /*3c80*/  LDL.U8 R8, [R8] ;  /* 0x0000000008087983 */ /* 0x000f680000100000 */
[----:B--2---:R-:W-:Y:S04]  /*3c90*/  STS.U8 [R3+UR4], R0 ;  /* 0x0000000003007988 */ /* 0x004fe80008000004 */
[----:B---3--:R-:W-:Y:S04]  /*3ca0*/  STS.U8 [R3+UR4+0x1], R2 ;  /* 0x0000010203007988 */ /* 0x008fe80008000004 */
[----:B----4-:R-:W-:Y:S04]  /*3cb0*/  STS.U8 [R3+UR4+0x2], R4 ;  /* 0x0000020403007988 */ /* 0x010fe80008000004 */
[----:B-----5:R0:W-:Y:S02]  /*3cc0*/  STS.U8 [R3+UR4+0x3], R8 ;  /* 0x0000030803007988 */ /* 0x0201e40008000004 */
[----:B0-----:R-:W-:-:S05]  /*3cd0*/  VIADD R3, R3, 0x4 ;  /* 0x0000000403037836 */ /* 0x001fca0000000000 */
[----:B------:R-:W-:-:S13]  /*3ce0*/  ISETP.GE.AND P2, PT, R3, R10, PT ;  /* 0x0000000a0300720c */ /* 0x000fda0003f46270 */
[----:B------:R-:W-:Y:S05]  /*3cf0*/  @!P2 BRA `(.L_x_56) ;  /* 0xfffffffc00b8a947 */ /* 0x000fea000383ffff */
[----:B------:R-:W-:Y:S05]  /*3d00*/  BSYNC.RECONVERGENT B0 ;  /* 0x0000000000007941 */ /* 0x000fea0003800200 */
.L_x_55:
[----:B------:R-:W-:Y:S01]  /*3d10*/  IMAD.IADD R0, R31, 0x1, -R3 ;  /* 0x000000011f007824 */ /* 0x000fe200078e0a03 */
[----:B------:R-:W-:Y:S04]  /*3d20*/  BSSY.RECONVERGENT B0, `(.L_x_57) ;  /* 0x000000e000007945 */ /* 0x000fe80003800200 */
[----:B------:R-:W-:-:S13]  /*3d30*/  ISETP.GT.AND P2, PT, R0, 0x1, PT ;  /* 0x000000010000780c */ /* 0x000fda0003f44270 */
[----:B------:R-:W-:Y:S05]  /*3d40*/  @!P2 BRA `(.L_x_58) ;  /* 0x00000000002ca947 */ /* 0x000fea0003800000 */
[--C-:B------:R-:W-:Y:S02]  /*3d50*/  IADD3 R0, PT, PT, -R24, 0x1, R3.reuse ;  /* 0x0000000118007810 */ /* 0x100fe40007ffe103 */
[----:B------:R-:W-:-:S03]  /*3d60*/  IADD3 R4, PT, PT, R1, -R24, R3 ;  /* 0x8000001801047210 */ /* 0x000fc60007ffe003 */
[----:B------:R-:W-:Y:S02]  /*3d70*/  IMAD.IADD R2, R1, 0x1, R0 ;  /* 0x0000000101027824 */ /* 0x000fe400078e0200 */
[----:B------:R-:W2:Y:S04]  /*3d80*/  LDL.U8 R0, [R4] ;  /* 0x0000000004007983 */ /* 0x000ea80000100000 */
[----:B------:R-:W3:Y:S01]  /*3d90*/  LDL.U8 R2, [R2] ;  /* 0x0000000002027983 */ /* 0x000ee20000100000 */
[----:B------:R-:W-:Y:S01]  /*3da0*/  UIADD3 UR4, UPT, UPT, UR6, 0x8, URZ ;  /* 0x0000000806047890 */ /* 0x000fe2000fffe0ff */
[----:B------:R-:W-:-:S03]  /*3db0*/  PLOP3.LUT P0, PT, PT, PT, PT, 0x8, 0x80 ;  /* 0x000000000080781c */ /* 0x000fc60003f0e170 */
[----:B------:R-:W-:-:S09]  /*3dc0*/  ULEA UR4, UR7, UR4, 0x18 ;  /* 0x0000000407047291 */ /* 0x000fd2000f8ec0ff */
[----:B--2---:R-:W-:Y:S04]  /*3dd0*/  STS.U8 [R3+UR4], R0 ;  /* 0x0000000003007988 */ /* 0x004fe80008000004 */
[----:B---3--:R0:W-:Y:S02]  /*3de0*/  STS.U8 [R3+UR4+0x1], R2 ;  /* 0x0000010203007988 */ /* 0x0081e40008000004 */
[----:B0-----:R-:W-:-:S07]  /*3df0*/  VIADD R3, R3, 0x2 ;  /* 0x0000000203037836 */ /* 0x001fce0000000000 */
.L_x_58:
[----:B------:R-:W-:Y:S05]  /*3e00*/  BSYNC.RECONVERGENT B0 ;  /* 0x0000000000007941 */ /* 0x000fea0003800200 */
.L_x_57:
[----:B------:R-:W-:Y:S01]  /*3e10*/  ISETP.LT.OR P0, PT, R3, R31, P0 ;  /* 0x0000001f0300720c */ /* 0x000fe20000701670 */
[----:B------:R-:W-:-:S12]  /*3e20*/  BSSY.RECONVERGENT B0, `(.L_x_54) ;  /* 0x0000007000007945 */ /* 0x000fd80003800200 */
[----:B------:R-:W-:Y:S05]  /*3e30*/  @!P0 BRA `(.L_x_59) ;  /* 0x0000000000148947 */ /* 0x000fea0003800000 */
[----:B------:R-:W-:-:S06]  /*3e40*/  IADD3 R0, PT, PT, R1, -R24, R3 ;  /* 0x8000001801007210 */ /* 0x000fcc0007ffe003 */
[----:B------:R-:W2:Y:S01]  /*3e50*/  LDL.U8 R0, [R0] ;  /* 0x0000000000007983 */ /* 0x000ea20000100000 */
[----:B------:R-:W-:-:S04]  /*3e60*/  UIADD3 UR4, UPT, UPT, UR6, 0x8, URZ ;  /* 0x0000000806047890 */ /* 0x000fc8000fffe0ff */
[----:B------:R-:W-:-:S09]  /*3e70*/  ULEA UR4, UR7, UR4, 0x18 ;  /* 0x0000000407047291 */ /* 0x000fd2000f8ec0ff */
[----:B--2---:R0:W-:Y:S03]  /*3e80*/  STS.U8 [R3+UR4], R0 ;  /* 0x0000000003007988 */ /* 0x0041e60008000004 */
.L_x_59:
[----:B------:R-:W-:Y:S05]  /*3e90*/  BSYNC.RECONVERGENT B0 ;  /* 0x0000000000007941 */ /* 0x000fea0003800200 */
.L_x_54:
[----:B------:R-:W-:Y:S01]  /*3ea0*/  BAR.SYNC.DEFER_BLOCKING 0x0 ;  /* 0x0000000000007b1d */ /* 0x000fe20000010000 */
[----:B------:R-:W-:-:S13]  /*3eb0*/  ISETP.NE.AND P0, PT, R32, RZ, PT ;  /* 0x000000ff2000720c */ /* 0x000fda0003f05270 */
[----:B0-----:R-:W0:Y:S04]  /*3ec0*/  @!P0 LDS R0, [UR43] ;  /* 0x0000002bff008984 */ /* 0x001e280008000800 */
[----:B0-----:R0:W-:Y:S02]  /*3ed0*/  @!P0 STS [UR43+0x4], R0 ;  /* 0x00000400ff008988 */ /* 0x0011e4000800082b */
.L_x_53:
[----:B------:R-:W-:Y:S05]  /*3ee0*/  @P1 BRA `(.L_x_60) ;  /* 0xfffffff000481947 */ /* 0x000fea000383ffff */
.L_x_36:
[----:B------:R-:W-:Y:S01]  /*3ef0*/  BAR.SYNC.DEFER_BLOCKING 0x0 ;  /* 0x0000000000007b1d */ /* 0x000fe20000010000 */
[----:B------:R-:W-:-:S04]  /*3f00*/  ISETP.NE.AND P0, PT, R32, RZ, PT ;  /* 0x000000ff2000720c */ /* 0x000fc80003f05270 */
[----:B0-----:R-:W-:-:S09]  /*3f10*/  P2R R0, PR, RZ, 0x1 ;  /* 0x00000001ff007803 */ /* 0x001fd20000000000 */
[----:B------:R-:W-:Y:S05]  /*3f20*/  @P0 BRA `(.L_x_61) ;  /* 0x0000000000880947 */ /* 0x000fea0003800000 */
[----:B------:R-:W0:Y:S01]  /*3f30*/  LDS R0, [UR43] ;  /* 0x0000002bff007984 */ /* 0x000e220008000800 */
[----:B------:R-:W-:Y:S01]  /*3f40*/  IMAD.U32 R10, RZ, RZ, UR45 ;  /* 0x0000002dff0a7e24 */ /* 0x000fe2000f8e00ff */
[----:B------:R-:W-:Y:S01]  /*3f50*/  MOV R33, 0x0 ;  /* 0x0000000000217802 */ /* 0x000fe20000000f00 */
[----:B------:R-:W1:Y:S03]  /*3f60*/  LDCU.64 UR6, c[0x4][0x30] ;  /* 0x01000600ff0677ac */ /* 0x000e660008000a00 */
[----:B------:R2:W-:Y:S01]  /*3f70*/  STL [R1+0x28], R10 ;  /* 0x0000280a01007387 */ /* 0x0005e20000100800 */
[----:B------:R2:W4:Y:S01]  /*3f80*/  LDC.64 R2, c[0x4][R33] ;  /* 0x0100000021027b82 */ /* 0x0005220000000a00 */
[----:B------:R-:W-:-:S04]  /*3f90*/  UIADD3 UR4, UP0, UPT, UR38, 0x20, URZ ;  /* 0x0000002026047890 */ /* 0x000fc8000ff1e0ff */
[----:B------:R-:W-:Y:S02]  /*3fa0*/  UIADD3.X UR5, UPT, UPT, URZ, UR41, URZ, UP0, !UPT ;  /* 0x00000029ff057290 */ /* 0x000fe400087fe4ff */
[----:B------:R-:W-:-:S04]  /*3fb0*/  IMAD.U32 R6, RZ, RZ, UR4 ;  /* 0x00000004ff067e24 */ /* 0x000fc8000f8e00ff */
[----:B------:R-:W-:Y:S02]  /*3fc0*/  IMAD.U32 R7, RZ, RZ, UR5 ;  /* 0x00000005ff077e24 */ /* 0x000fe4000f8e00ff */
[----:B-1----:R-:W-:Y:S02]  /*3fd0*/  IMAD.U32 R4, RZ, RZ, UR6 ;  /* 0x00000006ff047e24 */ /* 0x002fe4000f8e00ff */
[----:B---3--:R-:W-:Y:S01]  /*3fe0*/  IMAD.U32 R5, RZ, RZ, UR7 ;  /* 0x00000007ff057e24 */ /* 0x008fe2000f8e00ff */
[----:B0-----:R-:W0:Y:S02]  /*3ff0*/  F2F.F64.F32 R8, R0 ;  /* 0x0000000000087310 */ /* 0x001e240000201800 */
[----:B0---4-:R2:W-:Y:S04]  /*4000*/  STL.64 [R1+0x20], R8 ;  /* 0x0000200801007387 */ /* 0x0115e80000100a00 */
[----:B------:R-:W-:-:S07]  /*4010*/  LEPC R20, `(.L_x_62) ;  /* 0x000000001014794e */ /* 0x000fce0000000000 */
[----:B--2---:R-:W-:Y:S05]  /*4020*/  CALL.ABS.NOINC R2 ;  /* 0x0000000002007343 */ /* 0x004fea0003c00000 */
.L_x_62:
[----:B------:R-:W0:Y:S01]  /*4030*/  S2UR UR5, SR_CgaCtaId ;  /* 0x00000000000579c3 */ /* 0x000e220000008800 */
[----:B------:R-:W-:Y:S01]  /*4040*/  UMOV UR4, 0x400 ;  /* 0x0000040000047882 */ /* 0x000fe20000000000 */
[----:B------:R-:W-:Y:S01]  /*4050*/  IMAD.U32 R10, RZ, RZ, UR45 ;  /* 0x0000002dff0a7e24 */ /* 0x000fe2000f8e00ff */
[----:B------:R-:W-:-:S04]  /*4060*/  UIADD3 UR6, UP0, UPT, UR38, 0x20, URZ ;  /* 0x0000002026067890 */ /* 0x000fc8000ff1e0ff */
[----:B------:R-:W-:Y:S01]  /*4070*/  STL [R1+0x28], R10 ;  /* 0x0000280a01007387 */ /* 0x000fe20000100800 */
[----:B------:R1:W2:Y:S01]  /*4080*/  LDC.64 R2, c[0x4][R33] ;  /* 0x0100000021027b82 */ /* 0x0002a20000000a00 */
[----:B------:R-:W-:Y:S01]  /*4090*/  UIADD3.X UR7, UPT, UPT, URZ, UR41, URZ, UP0, !UPT ;  /* 0x00000029ff077290 */ /* 0x000fe200087fe4ff */
[----:B------:R-:W-:-:S05]  /*40a0*/  IMAD.U32 R6, RZ, RZ, UR6 ;  /* 0x00000006ff067e24 */ /* 0x000fca000f8e00ff */
[----:B------:R-:W-:Y:S01]  /*40b0*/  IMAD.U32 R7, RZ, RZ, UR7 ;  /* 0x00000007ff077e24 */ /* 0x000fe2000f8e00ff */
[----:B0-----:R-:W-:-:S09]  /*40c0*/  ULEA UR4, UR5, UR4, 0x18 ;  /* 0x0000000405047291 */ /* 0x001fd2000f8ec0ff */
[----:B------:R-:W0:Y:S02]  /*40d0*/  LDS R0, [UR4+0x4] ;  /* 0x00000404ff007984 */ /* 0x000e240008000800 */
[----:B------:R-:W3:Y:S02]  /*40e0*/  LDCU.64 UR4, c[0x4][0x38] ;  /* 0x01000700ff0477ac */ /* 0x000ee40008000a00 */
[----:B---3--:R-:W-:Y:S02]  /*40f0*/  IMAD.U32 R4, RZ, RZ, UR4 ;  /* 0x00000004ff047e24 */ /* 0x008fe4000f8e00ff */
[----:B------:R-:W-:Y:S01]  /*4100*/  IMAD.U32 R5, RZ, RZ, UR5 ;  /* 0x00000005ff057e24 */ /* 0x000fe2000f8e00ff */
[----:B0-----:R-:W0:Y:S02]  /*4110*/  F2F.F64.F32 R8, R0 ;  /* 0x0000000000087310 */ /* 0x001e240000201800 */
[----:B0-2---:R1:W-:Y:S04]  /*4120*/  STL.64 [R1+0x20], R8 ;  /* 0x0000200801007387 */ /* 0x0053e80000100a00 */
[----:B------:R-:W-:-:S07]  /*4130*/  LEPC R20, `(.L_x_61) ;  /* 0x000000001014794e */ /* 0x000fce0000000000 */
[----:B-1----:R-:W-:Y:S05]  /*4140*/  CALL.ABS.NOINC R2 ;  /* 0x0000000002007343 */ /* 0x002fea0003c00000 */
.L_x_61:
[----:B------:R-:W0:Y:S01]  /*4150*/  LDC R0, c[0x0][0x388] ;  /* 0x0000e200ff007b82 */ /* 0x000e220000000800 */
[----:B------:R-:W-:Y:S07]  /*4160*/  WARPSYNC.ALL ;  /* 0x0000000000007948 */ /* 0x000fee0003800000 */
[----:B------:R-:W-:Y:S01]  /*4170*/  BAR.SYNC.DEFER_BLOCKING 0x0 ;  /* 0x0000000000007b1d */ /* 0x000fe20000010000 */
[----:B0-----:R-:W-:-:S13]  /*4180*/  ISETP.GE.AND P0, PT, R0, 0x1, PT ;  /* 0x000000010000780c */ /* 0x001fda0003f06270 */
[----:B------:R-:W-:Y:S05]  /*4190*/  @!P0 BRA `(.L_x_63) ;  /* 0x0000001800388947 */ /* 0x000fea0003800000 */
[----:B---3--:R-:W-:Y:S01]  /*41a0*/  IMAD.MOV.U32 R5, RZ, RZ, 0x4 ;  /* 0x00000004ff057424 */ /* 0x008fe200078e00ff */
[----:B------:R-:W-:-:S06]  /*41b0*/  UMOV UR4, URZ ;  /* 0x000000ff00047c82 */ /* 0x000fcc0008000000 */
.L_x_98:
[CC--:B------:R-:W-:Y:S01]  /*41c0*/  ISETP.GE.AND P2, PT, R5.reuse, R31.reuse, PT ;  /* 0x0000001f0500720c */ /* 0x0c0fe20003f46270 */
[C---:B-1----:R-:W-:Y:S01]  /*41d0*/  VIADD R4, R5.reuse, 0x1 ;  /* 0x0000000105047836 */ /* 0x042fe20000000000 */
[----:B------:R-:W-:Y:S01]  /*41e0*/  BSSY.RECONVERGENT B0, `(.L_x_64) ;  /* 0x0000013000007945 */ /* 0x000fe20003800200 */
[C---:B------:R-:W-:Y:S01]  /*41f0*/  VIADD R7, R5.reuse, 0x2 ;  /* 0x0000000205077836 */ /* 0x040fe20000000000 */
[CC--:B------:R-:W-:Y:S01]  /*4200*/  ISETP.LT.OR P2, PT, R5.reuse, R24.reuse, P2 ;  /* 0x000000180500720c */ /* 0x0c0fe20001741670 */
[C---:B------:R-:W-:Y:S01]  /*4210*/  VIADD R8, R5.reuse, 0x3 ;  /* 0x0000000305087836 */ /* 0x040fe20000000000 */
[-C--:B------:R-:W-:Y:S01]  /*4220*/  ISETP.GE.AND P0, PT, R4, R31.reuse, PT ;  /* 0x0000001f0400720c */ /* 0x080fe20003f06270 */
[----:B------:R-:W-:Y:S01]  /*4230*/  IMAD.IADD R0, R5, 0x1, -R24 ;  /* 0x0000000105007824 */ /* 0x000fe200078e0a18 */
[-C--:B------:R-:W-:Y:S01]  /*4240*/  ISETP.GE.AND P3, PT, R7, R31.reuse, PT ;  /* 0x0000001f0700720c */ /* 0x080fe20003f66270 */
[----:B------:R-:W-:Y:S01]  /*4250*/  IMAD.MOV.U32 R2, RZ, RZ, -0x1 ;  /* 0xffffffffff027424 */ /* 0x000fe200078e00ff */
[----:B------:R-:W-:Y:S01]  /*4260*/  ISETP.GE.AND P1, PT, R8, R31, PT ;  /* 0x0000001f0800720c */ /* 0x000fe20003f26270 */
[----:B------:R-:W-:Y:S01]  /*4270*/  IMAD.MOV.U32 R3, RZ, RZ, 0x501502f9 ;  /* 0x501502f9ff037424 */ /* 0x000fe200078e00ff */
[----:B------:R-:W-:-:S02]  /*4280*/  ISETP.LT.OR P0, PT, R4, R24, P0 ;  /* 0x000000180400720c */ /* 0x000fc40000701670 */
[-C--:B------:R-:W-:Y:S02]  /*4290*/  ISETP.LT.OR P3, PT, R7, R24.reuse, P3 ;  /* 0x000000180700720c */ /* 0x080fe40001f61670 */
[----:B------:R-:W-:Y:S02]  /*42a0*/  ISETP.LT.OR P1, PT, R8, R24, P1 ;  /* 0x000000180800720c */ /* 0x000fe40000f21670 */
[----:B------:R-:W-:Y:S01]  /*42b0*/  LEA R0, R0, UR40, 0x2 ;  /* 0x0000002800007c11 */ /* 0x000fe2000f8e10ff */
[----:B------:R-:W-:Y:S10]  /*42c0*/  @P2 BRA `(.L_x_65) ;  /* 0x0000000000102947 */ /* 0x000ff40003800000 */
[----:B------:R-:W2:Y:S02]  /*42d0*/  LDL R6, [R0] ;  /* 0x0000000000067983 */ /* 0x000ea40000100800 */
[----:B--2---:R-:W-:-:S13]  /*42e0*/  FSETP.GEU.AND P2, PT, R6, 1.00000000000000000000e+10, PT ;  /* 0x501502f90600780b */ /* 0x004fda0003f4e000 */
[----:B------:R-:W-:Y:S02]  /*42f0*/  @!P2 IMAD.MOV.U32 R3, RZ, RZ, R6 ;  /* 0x000000ffff03a224 */ /* 0x000fe400078e0006 */
[----:B------:R-:W-:-:S07]  /*4300*/  @!P2 IMAD.MOV.U32 R2, RZ, RZ, R5 ;  /* 0x000000ffff02a224 */ /* 0x000fce00078e0005 */
.L_x_65:
[----:B------:R-:W-:Y:S05]  /*4310*/  BSYNC.RECONVERGENT B0 ;  /* 0x0000000000007941 */ /* 0x000fea0003800200 */
.L_x_64:
[----:B------:R-:W-:Y:S04]  /*4320*/  BSSY.RECONVERGENT B0, `(.L_x_66) ;  /* 0x0000006000007945 */ /* 0x000fe80003800200 */
[----:B------:R-:W-:Y:S05]  /*4330*/  @P0 BRA `(.L_x_67) ;  /* 0x0000000000100947 */ /* 0x000fea0003800000 */
[----:B------:R-:W2:Y:S02]  /*4340*/  LDL R6, [R0+0x4] ;  /* 0x0000040000067983 */ /* 0x000ea40000100800 */
[----:B--2---:R-:W-:-:S13]  /*4350*/  FSETP.GEU.AND P0, PT, R6, R3, PT ;  /* 0x000000030600720b */ /* 0x004fda0003f0e000 */
[----:B------:R-:W-:Y:S02]  /*4360*/  @!P0 IMAD.MOV.U32 R3, RZ, RZ, R6 ;  /* 0x000000ffff038224 */ /* 0x000fe400078e0006 */
[----:B------:R-:W-:-:S07]  /*4370*/  @!P0 IMAD.MOV.U32 R2, RZ, RZ, R4 ;  /* 0x000000ffff028224 */ /* 0x000fce00078e0004 */
.L_x_67:
[----:B------:R-:W-:Y:S05]  /*4380*/  BSYNC.RECONVERGENT B0 ;  /* 0x0000000000007941 */ /* 0x000fea0003800200 */
.L_x_66:
[----:B------:R-:W-:Y:S04]  /*4390*/  BSSY.RECONVERGENT B0, `(.L_x_68) ;  /* 0x0000006000007945 */ /* 0x000fe80003800200 */
[----:B------:R-:W-:Y:S05]  /*43a0*/  @P3 BRA `(.L_x_69) ;  /* 0x0000000000103947 */ /* 0x000fea0003800000 */
[----:B------:R-:W2:Y:S02]  /*43b0*/  LDL R4, [R0+0x8] ;  /* 0x0000080000047983 */ /* 0x000ea40000100800 */
[----:B--2---:R-:W-:-:S13]  /*43c0*/  FSETP.GEU.AND P0, PT, R4, R3, PT ;  /* 0x000000030400720b */ /* 0x004fda0003f0e000 */
[----:B------:R-:W-:Y:S02]  /*43d0*/  @!P0 IMAD.MOV.U32 R3, RZ, RZ, R4 ;  /* 0x000000ffff038224 */ /* 0x000fe400078e0004 */
[----:B------:R-:W-:-:S07]  /*43e0*/  @!P0 IMAD.MOV.U32 R2, RZ, RZ, R7 ;  /* 0x000000ffff028224 */ /* 0x000fce00078e0007 */
.L_x_69:
[----:B------:R-:W-:Y:S05]  /*43f0*/  BSYNC.RECONVERGENT B0 ;  /* 0x0000000000007941 */ /* 0x000fea0003800200 */
.L_x_68:
[----:B------:R-:W-:Y:S04]  /*4400*/  BSSY.RECONVERGENT B0, `(.L_x_70) ;  /* 0x0000006000007945 */ /* 0x000fe80003800200 */
[----:B------:R-:W-:Y:S05]  /*4410*/  @P1 BRA `(.L_x_71) ;  /* 0x0000000000101947 */ /* 0x000fea0003800000 */
[----:B------:R-:W2:Y:S02]  /*4420*/  LDL R0, [R0+0xc] ;  /* 0x00000c0000007983 */ /* 0x000ea40000100800 */
[----:B--2---:R-:W-:-:S13]  /*4430*/  FSETP.GEU.AND P0, PT, R0, R3, PT ;  /* 0x000000030000720b */ /* 0x004fda0003f0e000 */
[----:B------:R-:W-:Y:S02]  /*4440*/  @!P0 IMAD.MOV.U32 R3, RZ, RZ, R0 ;  /* 0x000000ffff038224 */ /* 0x000fe400078e0000 */
[----:B------:R-:W-:-:S07]  /*4450*/  @!P0 IMAD.MOV.U32 R2, RZ, RZ, R8 ;  /* 0x000000ffff028224 */ /* 0x000fce00078e0008 */
.L_x_71:
[----:B------:R-:W-:Y:S05]  /*4460*/  BSYNC.RECONVERGENT B0 ;  /* 0x0000000000007941 */ /* 0x000fea0003800200 */
.L_x_70:
[----:B------:R0:W-:Y:S01]  /*4470*/  STS [R28], R3 ;  /* 0x000000031c007388 */ /* 0x0001e20000000800 */
[----:B------:R-:W-:-:S03]  /*4480*/  UISETP.GE.U32.AND UP0, UPT, UR44, 0x2, UPT ;  /* 0x000000022c00788c */ /* 0x000fc6000bf06070 */
[----:B------:R0:W-:Y:S01]  /*4490*/  STS [R27], R2 ;  /* 0x000000021b007388 */ /* 0x0001e20000000800 */
[----:B------:R-:W-:Y:S06]  /*44a0*/  BAR.SYNC.DEFER_BLOCKING 0x0 ;  /* 0x0000000000007b1d */ /* 0x000fec0000010000 */
[----:B------:R-:W-:Y:S05]  /*44b0*/  BRA.U !UP0, `(.L_x_72) ;  /* 0x0000000108487547 */ /* 0x000fea000b800000 */
[----:B0-----:R-:W-:-:S07]  /*44c0*/  IMAD.U32 R3, RZ, RZ, UR44 ;  /* 0x0000002cff037e24 */ /* 0x001fce000f8e00ff */
.L_x_75:
[--C-:B------:R-:W-:Y:S01]  /*44d0*/  IMAD.MOV.U32 R4, RZ, RZ, R3.reuse ;  /* 0x000000ffff047224 */ /* 0x100fe200078e0003 */
[----:B------:R-:W-:Y:S01]  /*44e0*/  SHF.R.U32.HI R3, RZ, 0x1, R3 ;  /* 0x00000001ff037819 */ /* 0x000fe20000011603 */
[----:B------:R-:W-:Y:S03]  /*44f0*/  BSSY.RECONVERGENT B0, `(.L_x_73) ;  /* 0x000000b000007945 */ /* 0x000fe60003800200 */
[----:B------:R-:W-:-:S13]  /*4500*/  ISETP.GE.U32.AND P0, PT, R32, R3, PT ;  /* 0x000000032000720c */ /* 0x000fda0003f06070 */
[----:B0-----:R-:W-:Y:S05]  /*4510*/  @P0 BRA `(.L_x_74) ;  /* 0x0000000000200947 */ /* 0x001fea0003800000 */
[----:B------:R-:W-:Y:S01]  /*4520*/  IMAD R2, R3, 0x4, R28 ;  /* 0x0000000403027824 */ /* 0x000fe200078e021c */
[----:B------:R-:W-:Y:S04]  /*4530*/  LDS R0, [R28] ;  /* 0x000000001c007984 */ /* 0x000fe80000000800 */
[----:B------:R-:W0:Y:S02]  /*4540*/  LDS R7, [R2] ;  /* 0x0000000002077984 */ /* 0x000e240000000800 */
[----:B0-----:R-:W-:-:S13]  /*4550*/  FSETP.GT.AND P0, PT, R0, R7, PT ;  /* 0x000000070000720b */ /* 0x001fda0003f04000 */
[----:B------:R-:W-:Y:S01]  /*4560*/  @P0 IMAD R0, R3, 0x4, R27 ;  /* 0x0000000403000824 */ /* 0x000fe200078e021b */
[----:B------:R-:W-:Y:S05]  /*4570*/  @P0 STS [R28], R7 ;  /* 0x000000071c000388 */ /* 0x000fea0000000800 */
[----:B------:R-:W0:Y:S04]  /*4580*/  @P0 LDS R0, [R0] ;  /* 0x0000000000000984 */ /* 0x000e280000000800 */
[----:B0-----:R0:W-:Y:S02]  /*4590*/  @P0 STS [R27], R0 ;  /* 0x000000001b000388 */ /* 0x0011e40000000800 */
.L_x_74:
[----:B------:R-:W-:Y:S05]  /*45a0*/  BSYNC.RECONVERGENT B0 ;  /* 0x0000000000007941 */ /* 0x000fea0003800200 */
.L_x_73:
[----:B------:R-:W-:Y:S01]  /*45b0*/  BAR.SYNC.DEFER_BLOCKING 0x0 ;  /* 0x0000000000007b1d */ /* 0x000fe20000010000 */
[----:B------:R-:W-:-:S13]  /*45c0*/  ISETP.GT.U32.AND P0, PT, R4, 0x3, PT ;  /* 0x000000030400780c */ /* 0x000fda0003f04070 */
[----:B------:R-:W-:Y:S05]  /*45d0*/  @P0 BRA `(.L_x_75) ;  /* 0xfffffffc00bc0947 */ /* 0x000fea000383ffff */
.L_x_72:
[----:B------:R-:W1:Y:S08]  /*45e0*/  S2UR UR6, SR_CgaCtaId ;  /* 0x00000000000679c3 */ /* 0x000e700000008800 */
[----:B------:R-:W-:Y:S01]  /*45f0*/  BAR.SYNC.DEFER_BLOCKING 0x0 ;  /* 0x0000000000007b1d */ /* 0x000fe20000010000 */
[----:B------:R-:W-:Y:S02]  /*4600*/  IABS R4, UR39 ;  /* 0x0000002700047c13 */ /* 0x000fe40008000000 */
[----:B------:R-:W-:-:S03]  /*4610*/  IABS R9, UR39 ;  /* 0x0000002700097c13 */ /* 0x000fc60008000000 */
[----:B------:R-:W2:Y:S01]  /*4620*/  I2F.RP R6, R4 ;  /* 0x0000000400067306 */ /* 0x000ea20000209400 */
[----:B------:R-:W-:Y:S01]  /*4630*/  UMOV UR5, 0x400 ;  /* 0x0000040000057882 */ /* 0x000fe20000000000 */
[----:B------:R-:W-:Y:S01]  /*4640*/  IMAD.MOV R9, RZ, RZ, -R9 ;  /* 0x000000ffff097224 */ /* 0x000fe200078e0a09 */
[----:B------:R-:W-:Y:S05]  /*4650*/  BSSY.RECONVERGENT B0, `(.L_x_76) ;  /* 0x000001e000007945 */ /* 0x000fea0003800200 */
[----:B--2---:R-:W2:Y:S01]  /*4660*/  MUFU.RCP R6, R6 ;  /* 0x0000000600067308 */ /* 0x004ea20000001000 */
[----:B-1----:R-:W-:-:S09]  /*4670*/  ULEA UR5, UR6, UR5, 0x18 ;  /* 0x0000000506057291 */ /* 0x002fd2000f8ec0ff */
        /* <DEDUP_REMOVED lines=9> */
[----:B------:R-:W-:-:S04]  /*4710*/  IMAD.MOV.U32 R3, RZ, RZ, R8 ;  /* 0x000000ffff037224 */ /* 0x000fc800078e0008 */
        /* <DEDUP_REMOVED lines=17> */
.L_x_77:
[----:B------:R-:W-:Y:S05]  /*4830*/  BSYNC.RECONVERGENT B0 ;  /* 0x0000000000007941 */ /* 0x000fea0003800200 */
.L_x_76:
[----:B------:R-:W-:Y:S01]  /*4840*/  BAR.SYNC.DEFER_BLOCKING 0x0 ;  /* 0x0000000000007b1d */ /* 0x000fe20000010000 */
[----:B------:R-:W-:Y:S02]  /*4850*/  VIADD R6, R5, 0x4 ;  /* 0x0000000405067836 */ /* 0x000fe40000000000 */
[----:B------:R-:W-:-:S03]  /*4860*/  IMAD.MOV.U32 R12, RZ, RZ, R24 ;  /* 0x000000ffff0c7224 */ /* 0x000fc600078e0018 */
[----:B------:R-:W-:Y:S01]  /*4870*/  BSSY.RECONVERGENT B0, `(.L_x_78) ;  /* 0x0000028000007945 */ /* 0x000fe20003800200 */
[----:B------:R-:W1:Y:S01]  /*4880*/  LDCU UR7, c[0x0][0x388] ;  /* 0x00007100ff0777ac */ /* 0x000e620008000800 */
[----:B------:R-:W0:Y:S01]  /*4890*/  LDS R7, [UR5+0x60] ;  /* 0x00006005ff077984 */ /* 0x000e220008000800 */
[----:B------:R-:W-:Y:S06]  /*48a0*/  BAR.SYNC.DEFER_BLOCKING 0x0 ;  /* 0x0000000000007b1d */ /* 0x000fec0000010000 */
[----:B------:R-:W2:Y:S04]  /*48b0*/  LDS R3, [UR5+0x4] ;  /* 0x00000405ff037984 */ /* 0x000ea80008000800 */
[----:B------:R-:W3:Y:S01]  /*48c0*/  LDS.U8 R9, [UR5+0x29] ;  /* 0x00002905ff097984 */ /* 0x000ee20008000000 */
[----:B0-----:R-:W-:-:S05]  /*48d0*/  IMAD.IADD R0, R7, 0x1, -R24 ;  /* 0x0000000107007824 */ /* 0x001fca00078e0a18 */
[----:B-1----:R-:W-:-:S07]  /*48e0*/  LEA R8, R0, UR40, 0x2 ;  /* 0x0000002800087c11 */ /* 0x002fce000f8e10ff */
.L_x_82:
[----:B------:R-:W-:Y:S01]  /*48f0*/  ISETP.NE.AND P0, PT, R12, R7, PT ;  /* 0x000000070c00720c */ /* 0x000fe20003f05270 */
[----:B------:R-:W-:-:S12]  /*4900*/  BSSY.RECONVERGENT B1, `(.L_x_79) ;  /* 0x000001b000017945 */ /* 0x000fd80003800200 */
[----:B01----:R-:W-:Y:S05]  /*4910*/  @P0 BRA `(.L_x_80) ;  /* 0x0000000000180947 */ /* 0x003fea0003800000 */
[----:B------:R-:W4:Y:S01]  /*4920*/  LDL R2, [R8] ;  /* 0x0000000008027983 */ /* 0x000f220000100800 */
[----:B------:R-:W0:Y:S01]  /*4930*/  S2UR UR6, SR_CgaCtaId ;  /* 0x00000000000679c3 */ /* 0x000e220000008800 */
[----:B------:R-:W-:Y:S02]  /*4940*/  UMOV UR5, 0x400 ;  /* 0x0000040000057882 */ /* 0x000fe40000000000 */
[----:B0-----:R-:W-:-:S09]  /*4950*/  ULEA UR5, UR6, UR5, 0x18 ;  /* 0x0000000506057291 */ /* 0x001fd2000f8ec0ff */
[----:B----4-:R1:W-:Y:S01]  /*4960*/  STS [UR5+0x2c], R2 ;  /* 0x00002c02ff007988 */ /* 0x0103e20008000805 */
[----:B------:R-:W-:Y:S05]  /*4970*/  BRA `(.L_x_81) ;  /* 0x00000000004c7947 */ /* 0x000fea0003800000 */
.L_x_80:
[C---:B------:R-:W-:Y:S01]  /*4980*/  IMAD.IADD R2, R12.reuse, 0x1, -R24 ;  /* 0x000000010c027824 */ /* 0x040fe200078e0a18 */
[----:B------:R-:W0:Y:S01]  /*4990*/  LDC.64 R4, c[0x0][0x380] ;  /* 0x0000e000ff047b82 */ /* 0x000e220000000a00 */
[----:B------:R-:W-:Y:S02]  /*49a0*/  IMAD R11, R12, UR7, R7 ;  /* 0x000000070c0b7c24 */ /* 0x000fe4000f8e0207 */
[----:B------:R-:W-:-:S05]  /*49b0*/  IMAD.IADD R15, R1, 0x1, R2 ;  /* 0x00000001010f7824 */ /* 0x000fca00078e0202 */
[----:B------:R-:W3:Y:S01]  /*49c0*/  LDL.U8 R14, [R15] ;  /* 0x000000000f0e7983 */ /* 0x000ee20000100000 */
[----:B------:R-:W-:Y:S01]  /*49d0*/  IMAD R13, R7, UR7, R12 ;  /* 0x00000007070d7c24 */ /* 0x000fe2000f8e020c */
[----:B------:R-:W-:Y:S01]  /*49e0*/  LEA R2, R2, UR40, 0x2 ;  /* 0x0000002802027c11 */ /* 0x000fe2000f8e10ff */
[----:B0-----:R-:W-:-:S04]  /*49f0*/  IMAD.WIDE R10, R11, 0x4, R4 ;  /* 0x000000040b0a7825 */ /* 0x001fc800078e0204 */
[----:B------:R-:W-:Y:S02]  /*4a00*/  IMAD.WIDE R4, R13, 0x4, R4 ;  /* 0x000000040d047825 */ /* 0x000fe400078e0204 */
[----:B------:R-:W4:Y:S04]  /*4a10*/  LDG.E R10, desc[UR36][R10.64] ;  /* 0x000000240a0a7981 */ /* 0x000f28000c1e1900 */
[----:B------:R-:W4:Y:S01]  /*4a20*/  LDG.E R5, desc[UR36][R4.64] ;  /* 0x0000002404057981 */ /* 0x000f22000c1e1900 */
[----:B---3--:R-:W-:-:S13]  /*4a30*/  ISETP.NE.AND P0, PT, R9, R14, PT ;  /* 0x0000000e0900720c */ /* 0x008fda0003f05270 */
[----:B------:R-:W3:Y:S01]  /*4a40*/  @!P0 LDL R13, [R2] ;  /* 0x00000000020d8983 */ /* 0x000ee20000100800 */
[----:B----4-:R-:W-:-:S04]  /*4a50*/  FADD R14, R10, R5 ;  /* 0x000000050a0e7221 */ /* 0x010fc80000000000 */
[----:B---3--:R-:W-:-:S05]  /*4a60*/  @!P0 FADD R13, R13, R14 ;  /* 0x0000000e0d0d8221 */ /* 0x008fca0000000000 */
[----:B------:R0:W-:Y:S04]  /*4a70*/  @!P0 STL [R2], R13 ;  /* 0x0000000d02008387 */ /* 0x0001e80000100800 */
[----:B------:R-:W3:Y:S02]  /*4a80*/  @P0 LDL R11, [R2] ;  /* 0x00000000020b0983 */ /* 0x000ee40000100800 */
[----:B---3--:R-:W-:-:S05]  /*4a90*/  @P0 FADD R11, -R14, R11 ;  /* 0x0000000b0e0b0221 */ /* 0x008fca0000000100 */
[----:B------:R0:W-:Y:S02]  /*4aa0*/  @P0 STL [R2], R11 ;  /* 0x0000000b02000387 */ /* 0x0001e40000100800 */
.L_x_81:
[----:B------:R-:W-:Y:S05]  /*4ab0*/  BSYNC.RECONVERGENT B1 ;  /* 0x0000000000017941 */ /* 0x000fea0003800200 */
.L_x_79:
[----:B------:R-:W-:-:S05]  /*4ac0*/  VIADD R12, R12, 0x1 ;  /* 0x000000010c0c7836 */ /* 0x000fca0000000000 */
[----:B------:R-:W-:-:S13]  /*4ad0*/  ISETP.GE.AND P0, PT, R12, R31, PT ;  /* 0x0000001f0c00720c */ /* 0x000fda0003f06270 */
[----:B------:R-:W-:Y:S05]  /*4ae0*/  @!P0 BRA `(.L_x_82) ;  /* 0xfffffffc00808947 */ /* 0x000fea000383ffff */
[----:B------:R-:W-:Y:S05]  /*4af0*/  BSYNC.RECONVERGENT B0 ;  /* 0x0000000000007941 */ /* 0x000fea0003800200 */
.L_x_78:
[----:B------:R-:W4:Y:S08]  /*4b00*/  S2UR UR6, SR_CgaCtaId ;  /* 0x00000000000679c3 */ /* 0x000f300000008800 */
[----:B------:R-:W-:Y:S01]  /*4b10*/  BAR.SYNC.DEFER_BLOCKING 0x0 ;  /* 0x0000000000007b1d */ /* 0x000fe20000010000 */
[----:B------:R-:W-:Y:S02]  /*4b20*/  IMAD.MOV.U32 R10, RZ, RZ, -0x1 ;  /* 0xffffffffff0a7424 */ /* 0x000fe400078e00ff */
[----:B------:R-:W-:-:S03]  /*4b30*/  IMAD.MOV.U32 R12, RZ, RZ, R24 ;  /* 0x000000ffff0c7224 */ /* 0x000fc600078e0018 */
[----:B------:R-:W-:Y:S01]  /*4b40*/  UMOV UR5, 0x400 ;  /* 0x0000040000057882 */ /* 0x000fe20000000000 */
[----:B------:R-:W-:Y:S01]  /*4b50*/  BSSY.RECONVERGENT B0, `(.L_x_83) ;  /* 0x0000014000007945 */ /* 0x000fe20003800200 */
[----:B----4-:R-:W-:-:S09]  /*4b60*/  ULEA UR5, UR6, UR5, 0x18 ;  /* 0x0000000506057291 */ /* 0x010fd2000f8ec0ff */
[----:B01----:R-:W-:Y:S04]  /*4b70*/  LDS R2, [UR5] ;  /* 0x00000005ff027984 */ /* 0x003fe80008000800 */
[----:B------:R-:W0:Y:S02]  /*4b80*/  LDS R5, [UR5+0x2c] ;  /* 0x00002c05ff057984 */ /* 0x000e240008000800 */
[----:B0-----:R-:W-:-:S07]  /*4b90*/  FADD R4, R2, R5 ;  /* 0x0000000502047221 */ /* 0x001fce0000000000 */
.L_x_86:
[----:B------:R-:W-:Y:S01]  /*4ba0*/  ISETP.NE.AND P0, PT, R12, R7, PT ;  /* 0x000000070c00720c */ /* 0x000fe20003f05270 */
[----:B------:R-:W-:-:S12]  /*4bb0*/  BSSY.RECONVERGENT B1, `(.L_x_84) ;  /* 0x000000a000017945 */ /* 0x000fd80003800200 */
[----:B------:R-:W-:Y:S05]  /*4bc0*/  @!P0 BRA `(.L_x_85) ;  /* 0x0000000000208947 */ /* 0x000fea0003800000 */
[----:B---3--:R-:W-:-:S05]  /*4bd0*/  IMAD.IADD R9, R12, 0x1, -R24 ;  /* 0x000000010c097824 */ /* 0x008fca00078e0a18 */
[----:B------:R-:W-:-:S06]  /*4be0*/  LEA R9, R9, UR40, 0x2 ;  /* 0x0000002809097c11 */ /* 0x000fcc000f8e10ff */
[----:B------:R-:W3:Y:S02]  /*4bf0*/  LDL R9, [R9] ;  /* 0x0000000009097983 */ /* 0x000ee40000100800 */
[----:B---3--:R-:W-:-:S05]  /*4c00*/  FADD R14, R4, R9 ;  /* 0x00000009040e7221 */ /* 0x008fca0000000000 */
[----:B--2---:R-:W-:-:S13]  /*4c10*/  FSETP.GEU.AND P0, PT, R14, R3, PT ;  /* 0x000000030e00720b */ /* 0x004fda0003f0e000 */
[----:B------:R-:W-:Y:S01]  /*4c20*/  @!P0 FADD R14, R2, R9 ;  /* 0x00000009020e8221 */ /* 0x000fe20000000000 */
[----:B------:R-:W-:-:S03]  /*4c30*/  @!P0 IMAD.MOV.U32 R10, RZ, RZ, R12 ;  /* 0x000000ffff0a8224 */ /* 0x000fc600078e000c */
[----:B------:R-:W-:-:S07]  /*4c40*/  @!P0 FADD R3, R5, R14 ;  /* 0x0000000e05038221 */ /* 0x000fce0000000000 */
.L_x_85:
[----:B------:R-:W-:Y:S05]  /*4c50*/  BSYNC.RECONVERGENT B1 ;  /* 0x0000000000017941 */ /* 0x000fea0003800200 */
.L_x_84:
[----:B------:R-:W-:-:S05]  /*4c60*/  VIADD R12, R12, 0x1 ;  /* 0x000000010c0c7836 */ /* 0x000fca0000000000 */
[----:B------:R-:W-:-:S13]  /*4c70*/  ISETP.GE.AND P0, PT, R12, R31, PT ;  /* 0x0000001f0c00720c */ /* 0x000fda0003f06270 */
[----:B------:R-:W-:Y:S05]  /*4c80*/  @!P0 BRA `(.L_x_86) ;  /* 0xfffffffc00c48947 */ /* 0x000fea000383ffff */
[----:B------:R-:W-:Y:S05]  /*4c90*/  BSYNC.RECONVERGENT B0 ;  /* 0x0000000000007941 */ /* 0x000fea0003800200 */
.L_x_83:
[----:B--2---:R0:W-:Y:S01]  /*4ca0*/  STS [R26], R3 ;  /* 0x000000031a007388 */ /* 0x0041e20000000800 */
[----:B------:R-:W-:-:S03]  /*4cb0*/  UISETP.GE.U32.AND UP0, UPT, UR44, 0x2, UPT ;  /* 0x000000022c00788c */ /* 0x000fc6000bf06070 */
[----:B------:R0:W-:Y:S01]  /*4cc0*/  STS [R25], R10 ;  /* 0x0000000a19007388 */ /* 0x0001e20000000800 */
[----:B------:R-:W-:Y:S06]  /*4cd0*/  BAR.SYNC.DEFER_BLOCKING 0x0 ;  /* 0x0000000000007b1d */ /* 0x000fec0000010000 */
[----:B------:R-:W-:Y:S05]  /*4ce0*/  BRA.U !UP0, `(.L_x_87) ;  /* 0x0000000108487547 */ /* 0x000fea000b800000 */
[----:B0-----:R-:W-:-:S07]  /*4cf0*/  IMAD.U32 R3, RZ, RZ, UR44 ;  /* 0x0000002cff037e24 */ /* 0x001fce000f8e00ff */
.L_x_90:
[--C-:B------:R-:W-:Y:S01]  /*4d00*/  IMAD.MOV.U32 R5, RZ, RZ, R3.reuse ;  /* 0x000000ffff057224 */ /* 0x100fe200078e0003 */
[----:B------:R-:W-:Y:S01]  /*4d10*/  SHF.R.U32.HI R3, RZ, 0x1, R3 ;  /* 0x00000001ff037819 */ /* 0x000fe20000011603 */
[----:B------:R-:W-:Y:S03]  /*4d20*/  BSSY.RECONVERGENT B0, `(.L_x_88) ;  /* 0x000000b000007945 */ /* 0x000fe60003800200 */
[----:B------:R-:W-:-:S13]  /*4d30*/  ISETP.GE.U32.AND P0, PT, R32, R3, PT ;  /* 0x000000032000720c */ /* 0x000fda0003f06070 */
[----:B0-----:R-:W-:Y:S05]  /*4d40*/  @P0 BRA `(.L_x_89) ;  /* 0x0000000000200947 */ /* 0x001fea0003800000 */
[----:B------:R-:W-:Y:S01]  /*4d50*/  IMAD R4, R3, 0x4, R26 ;  /* 0x0000000403047824 */ /* 0x000fe200078e021a */
[----:B------:R-:W-:Y:S04]  /*4d60*/  LDS R2, [R26] ;  /* 0x000000001a027984 */ /* 0x000fe80000000800 */
[----:B---3--:R-:W0:Y:S02]  /*4d70*/  LDS R9, [R4] ;  /* 0x0000000004097984 */ /* 0x008e240000000800 */
[----:B0-----:R-:W-:-:S13]  /*4d80*/  FSETP.GT.AND P0, PT, R2, R9, PT ;  /* 0x000000090200720b */ /* 0x001fda0003f04000 */
[----:B------:R-:W-:Y:S01]  /*4d90*/  @P0 IMAD R2, R3, 0x4, R25 ;  /* 0x0000000403020824 */ /* 0x000fe200078e0219 */
[----:B------:R-:W-:Y:S05]  /*4da0*/  @P0 STS [R26], R9 ;  /* 0x000000091a000388 */ /* 0x000fea0000000800 */
[----:B------:R-:W0:Y:S04]  /*4db0*/  @P0 LDS R2, [R2] ;  /* 0x0000000002020984 */ /* 0x000e280000000800 */
[----:B0-----:R0:W-:Y:S02]  /*4dc0*/  @P0 STS [R25], R2 ;  /* 0x0000000219000388 */ /* 0x0011e40000000800 */
.L_x_89:
[----:B------:R-:W-:Y:S05]  /*4dd0*/  BSYNC.RECONVERGENT B0 ;  /* 0x0000000000007941 */ /* 0x000fea0003800200 */
.L_x_88:
[----:B------:R-:W-:Y:S01]  /*4de0*/  BAR.SYNC.DEFER_BLOCKING 0x0 ;  /* 0x0000000000007b1d */ /* 0x000fe20000010000 */
[----:B------:R-:W-:-:S13]  /*4df0*/  ISETP.GT.U32.AND P0, PT, R5, 0x3, PT ;  /* 0x000000030500780c */ /* 0x000fda0003f04070 */
[----:B------:R-:W-:Y:S05]  /*4e00*/  @P0 BRA `(.L_x_90) ;  /* 0xfffffffc00bc0947 */ /* 0x000fea000383ffff */
.L_x_87:
[----:B------:R-:W1:Y:S01]  /*4e10*/  S2UR UR6, SR_CgaCtaId ;  /* 0x00000000000679c3 */ /* 0x000e620000008800 */
[----:B------:R-:W-:Y:S02]  /*4e20*/  UMOV UR5, 0x400 ;  /* 0x0000040000057882 */ /* 0x000fe40000000000 */
[----:B------:R-:W-:Y:S02]  /*4e30*/  IMAD.U32 R5, RZ, RZ, UR5 ;  /* 0x00000005ff057e24 */ /* 0x000fe4000f8e00ff */
[----:B-1----:R-:W-:-:S05]  /*4e40*/  IMAD.U32 R4, RZ, RZ, UR6 ;  /* 0x00000006ff047e24 */ /* 0x002fca000f8e00ff */
[----:B---3--:R-:W-:-:S05]  /*4e50*/  LEA R9, R4, R5, 0x18 ;  /* 0x0000000504097211 */ /* 0x008fca00078ec0ff */
[----:B0-----:R-:W0:Y:S02]  /*4e60*/  LDS R10, [R9+0x40] ;  /* 0x00004000090a7984 */ /* 0x001e240000000800 */
[----:B0-----:R-:W-:-:S13]  /*4e70*/  ISETP.NE.AND P0, PT, R10, -0x1, PT ;  /* 0xffffffff0a00780c */ /* 0x001fda0003f05270 */
[----:B------:R-:W-:Y:S05]  /*4e80*/  @!P0 BRA `(.L_x_91) ;  /* 0x0000000400fc8947 */ /* 0x000fea0003800000 */
[----:B------:R-:W-:Y:S01]  /*4e90*/  IABS R11, UR39 ;  /* 0x00000027000b7c13 */ /* 0x000fe20008000000 */
[----:B------:R-:W-:-:S03]  /*4ea0*/  UISETP.GT.AND UP0, UPT, UR39, 0x3, UPT ;  /* 0x000000032700788c */ /* 0x000fc6000bf04270 */
[----:B------:R-:W0:Y:S08]  /*4eb0*/  I2F.RP R12, R11 ;  /* 0x0000000b000c7306 */ /* 0x000e300000209400 */
[----:B0-----:R-:W0:Y:S02]  /*4ec0*/  MUFU.RCP R12, R12 ;  /* 0x0000000c000c7308 */ /* 0x001e240000001000 */
[----:B0-----:R-:W-:-:S06]  /*4ed0*/  VIADD R2, R12, 0xffffffe ;  /* 0x0ffffffe0c027836 */ /* 0x001fcc0000000000 */
[----:B------:R0:W1:Y:S02]  /*4ee0*/  F2I.FTZ.U32.TRUNC.NTZ R3, R2 ;  /* 0x0000000200037305 */ /* 0x000064000021f000 */
[----:B0-----:R-:W-:Y:S02]  /*4ef0*/  IMAD.MOV.U32 R2, RZ, RZ, RZ ;  /* 0x000000ffff027224 */ /* 0x001fe400078e00ff */
[----:B-1----:R-:W-:-:S04]  /*4f00*/  IMAD.MOV R14, RZ, RZ, -R3 ;  /* 0x000000ffff0e7224 */ /* 0x002fc800078e0a03 */
[----:B------:R-:W-:-:S04]  /*4f10*/  IMAD R13, R14, R11, RZ ;  /* 0x0000000b0e0d7224 */ /* 0x000fc800078e02ff */
[----:B------:R-:W-:Y:S01]  /*4f20*/  IMAD.HI.U32 R14, R3, R13, R2 ;  /* 0x0000000d030e7227 */ /* 0x000fe200078e0002 */
[----:B------:R-:W-:Y:S02]  /*4f30*/  IABS R13, UR39 ;  /* 0x00000027000d7c13 */ /* 0x000fe40008000000 */
[----:B------:R-:W-:-:S03]  /*4f40*/  IABS R3, R10 ;  /* 0x0000000a00037213 */ /* 0x000fc60000000000 */
[----:B------:R-:W-:Y:S02]  /*4f50*/  IMAD.MOV R12, RZ, RZ, -R13 ;  /* 0x000000ffff0c7224 */ /* 0x000fe400078e0a0d */
[----:B------:R-:W-:-:S04]  /*4f60*/  IMAD.HI.U32 R2, R14, R3, RZ ;  /* 0x000000030e027227 */ /* 0x000fc800078e00ff */
[----:B------:R-:W-:Y:S01]  /*4f70*/  IMAD R12, R2, R12, R3 ;  /* 0x0000000c020c7224 */ /* 0x000fe200078e0203 */
[----:B------:R-:W-:-:S04]  /*4f80*/  LOP3.LUT R3, R10, UR39, RZ, 0x3c, !PT ;  /* 0x000000270a037c12 */ /* 0x000fc8000f8e3cff */
[----:B------:R-:W-:Y:S02]  /*4f90*/  ISETP.GT.U32.AND P1, PT, R11, R12, PT ;  /* 0x0000000c0b00720c */ /* 0x000fe40003f24070 */
[----:B------:R-:W-:-:S11]  /*4fa0*/  ISETP.GE.AND P2, PT, R3, RZ, PT ;  /* 0x000000ff0300720c */ /* 0x000fd60003f46270 */
[----:B------:R-:W-:Y:S02]  /*4fb0*/  @!P1 IMAD.IADD R12, R12, 0x1, -R11 ;  /* 0x000000010c0c9824 */ /* 0x000fe400078e0a0b */
[----:B------:R-:W-:Y:S01]  /*4fc0*/  @!P1 VIADD R2, R2, 0x1 ;  /* 0x0000000102029836 */ /* 0x000fe20000000000 */
[----:B------:R-:W-:Y:S02]  /*4fd0*/  ISETP.NE.AND P1, PT, RZ, UR39, PT ;  /* 0x00000027ff007c0c */ /* 0x000fe4000bf25270 */
[----:B------:R-:W-:-:S13]  /*4fe0*/  ISETP.GE.U32.AND P0, PT, R12, R11, PT ;  /* 0x0000000b0c00720c */ /* 0x000fda0003f06070 */
[----:B------:R-:W-:Y:S01]  /*4ff0*/  @P0 VIADD R2, R2, 0x1 ;  /* 0x0000000102020836 */ /* 0x000fe20000000000 */
[----:B------:R-:W-:-:S03]  /*5000*/  PLOP3.LUT P0, PT, PT, PT, PT, 0x80, 0x8 ;  /* 0x000000000008781c */ /* 0x000fc60003f0f070 */
[----:B------:R-:W-:Y:S01]  /*5010*/  @!P2 IMAD.MOV R2, RZ, RZ, -R2 ;  /* 0x000000ffff02a224 */ /* 0x000fe200078e0a02 */
[----:B------:R-:W-:-:S04]  /*5020*/  @!P1 LOP3.LUT R2, RZ, UR39, RZ, 0x33, !PT ;  /* 0x00000027ff029c12 */ /* 0x000fc8000f8e33ff */
[----:B------:R-:W-:Y:S01]  /*5030*/  ISETP.NE.AND P1, PT, R32, R2, PT ;  /* 0x000000022000720c */ /* 0x000fe20003f25270 */
[----:B------:R-:W-:-:S12]  /*5040*/  IMAD.MOV.U32 R2, RZ, RZ, R24 ;  /* 0x000000ffff027224 */ /* 0x000fd800078e0018 */
[----:B------:R-:W0:Y:S04]  /*5050*/  @!P1 LDS R12, [R9+0x30] ;  /* 0x00003000090c9984 */ /* 0x000e280000000800 */
[----:B0-----:R0:W-:Y:S01]  /*5060*/  @!P1 STS [R9+0x4], R12 ;  /* 0x0000040c09009388 */ /* 0x0011e20000000800 */
[----:B------:R-:W-:Y:S06]  /*5070*/  @!P1 BAR.SYNC.DEFER_BLOCKING 0x0 ;  /* 0x0000000000009b1d */ /* 0x000fec0000010000 */
[----:B------:R0:W1:Y:S01]  /*5080*/  @!P1 LDS R10, [R9+0x40] ;  /* 0x00004000090a9984 */ /* 0x0000620000000800 */
[----:B------:R-:W-:Y:S05]  /*5090*/  BRA.U !UP0, `(.L_x_92) ;  /* 0x0000000108c47547 */ /* 0x000fea000b800000 */
[----:B------:R-:W2:Y:S01]  /*50a0*/  S2UR UR6, SR_CgaCtaId ;  /* 0x00000000000679c3 */ /* 0x000ea20000008800 */
[----:B------:R-:W-:Y:S01]  /*50b0*/  BSSY.RECONVERGENT B0, `(.L_x_92) ;  /* 0x000002f000007945 */ /* 0x000fe20003800200 */
[----:B------:R-:W-:Y:S01]  /*50c0*/  PLOP3.LUT P0, PT, PT, PT, PT, 0x8, 0x80 ;  /* 0x000000000080781c */ /* 0x000fe20003f0e170 */
[----:B0-----:R-:W-:Y:S01]  /*50d0*/  VIADD R9, R31, 0xfffffffd ;  /* 0xfffffffd1f097836 */ /* 0x001fe20000000000 */
[----:B------:R-:W-:-:S11]  /*50e0*/  UMOV UR5, 0x400 ;  /* 0x0000040000057882 */ /* 0x000fd60000000000 */
.L_x_93:
[----:B------:R-:W-:Y:S01]  /*50f0*/  IADD3 R4, PT, PT, R1, -R24, R2 ;  /* 0x8000001801047210 */ /* 0x000fe20007ffe002 */
[----:B------:R-:W-:-:S05]  /*5100*/  VIADD R3, R2, 0x1 ;  /* 0x0000000102037836 */ /* 0x000fca0000000000 */
[----:B------:R-:W3:Y:S01]  /*5110*/  LDL.U8 R4, [R4] ;  /* 0x0000000004047983 */ /* 0x000ee20000100000 */
[----:B------:R-:W-:-:S06]  /*5120*/  IADD3 R12, PT, PT, R1, -R24, R3 ;  /* 0x80000018010c7210 */ /* 0x000fcc0007ffe003 */
[----:B------:R-:W4:Y:S01]  /*5130*/  LDL.U8 R12, [R12] ;  /* 0x000000000c0c7983 */ /* 0x000f220000100000 */
[CC--:B-1----:R-:W-:Y:S01]  /*5140*/  ISETP.NE.AND P1, PT, R2.reuse, R10.reuse, PT ;  /* 0x0000000a0200720c */ /* 0x0c2fe20003f25270 */
[----:B------:R-:W-:Y:S01]  /*5150*/  IMAD.U32 R5, RZ, RZ, UR5 ;  /* 0x00000005ff057e24 */ /* 0x000fe2000f8e00ff */
[C---:B------:R-:W-:Y:S02]  /*5160*/  ISETP.NE.AND P2, PT, R3.reuse, R10, PT ;  /* 0x0000000a0300720c */ /* 0x040fe40003f45270 */
[-C--:B------:R-:W-:Y:S02]  /*5170*/  ISETP.NE.AND P1, PT, R2, R7.reuse, P1 ;  /* 0x000000070200720c */ /* 0x080fe40000f25270 */
[----:B------:R-:W-:Y:S01]  /*5180*/  ISETP.NE.AND P2, PT, R3, R7, P2 ;  /* 0x000000070300720c */ /* 0x000fe20001745270 */
[----:B------:R-:W-:-:S10]  /*5190*/  VIADD R3, R5, 0x8 ;  /* 0x0000000805037836 */ /* 0x000fd40000000000 */
[----:B---3--:R-:W-:-:S04]  /*51a0*/  @!P1 ISETP.NE.AND P3, PT, R4, 0x1, PT ;  /* 0x000000010400980c */ /* 0x008fc80003f65270 */
[----:B------:R-:W-:Y:S02]  /*51b0*/  @!P1 SEL R11, RZ, 0x1, !P3 ;  /* 0x00000001ff0b9807 */ /* 0x000fe40005800000 */
[----:B----4-:R-:W-:Y:S02]  /*51c0*/  @!P2 ISETP.NE.AND P3, PT, R12, 0x1, PT ;  /* 0x000000010c00a80c */ /* 0x010fe40003f65270 */
[----:B------:R-:W-:Y:S01]  /*51d0*/  @P1 PRMT R11, R4, 0x7610, R11 ;  /* 0x00007610040b1816 */ /* 0x000fe2000000000b */
[----:B--2---:R-:W-:Y:S01]  /*51e0*/  IMAD.U32 R4, RZ, RZ, UR6 ;  /* 0x00000006ff047e24 */ /* 0x004fe2000f8e00ff */
[----:B------:R-:W-:-:S04]  /*51f0*/  @!P2 SEL R13, RZ, 0x1, !P3 ;  /* 0x00000001ff0da807 */ /* 0x000fc80005800000 */
[----:B------:R-:W-:Y:S02]  /*5200*/  LEA R3, R4, R3, 0x18 ;  /* 0x0000000304037211 */ /* 0x000fe400078ec0ff */
[----:B------:R-:W-:-:S03]  /*5210*/  @P2 PRMT R13, R12, 0x7610, R13 ;  /* 0x000076100c0d2816 */ /* 0x000fc6000000000d */
[----:B------:R-:W-:Y:S02]  /*5220*/  IMAD.IADD R12, R3, 0x1, R2 ;  /* 0x00000001030c7824 */ /* 0x000fe400078e0202 */
[----:B------:R-:W-:-:S03]  /*5230*/  VIADD R3, R2, 0x2 ;  /* 0x0000000202037836 */ /* 0x000fc60000000000 */
[----:B------:R0:W-:Y:S02]  /*5240*/  STS.U8 [R12], R11 ;  /* 0x0000000b0c007388 */ /* 0x0001e40000000000 */
[----:B------:R-:W-:Y:S02]  /*5250*/  ISETP.NE.AND P1, PT, R3, R10, PT ;  /* 0x0000000a0300720c */ /* 0x000fe40003f25270 */
[----:B------:R-:W-:Y:S02]  /*5260*/  IADD3 R14, PT, PT, R1, -R24, R3 ;  /* 0x80000018010e7210 */ /* 0x000fe40007ffe003 */
[----:B------:R-:W-:-:S03]  /*5270*/  ISETP.NE.AND P1, PT, R3, R7, P1 ;  /* 0x000000070300720c */ /* 0x000fc60000f25270 */
[----:B------:R-:W2:Y:S04]  /*5280*/  LDL.U8 R3, [R14] ;  /* 0x000000000e037983 */ /* 0x000ea80000100000 */
[----:B------:R3:W-:Y:S06]  /*5290*/  STS.U8 [R12+0x1], R13 ;  /* 0x0000010d0c007388 */ /* 0x0007ec0000000000 */
[----:B--2---:R-:W-:-:S04]  /*52a0*/  @!P1 ISETP.NE.AND P2, PT, R3, 0x1, PT ;  /* 0x000000010300980c */ /* 0x004fc80003f45270 */
[----:B------:R-:W-:-:S04]  /*52b0*/  @!P1 SEL R15, RZ, 0x1, !P2 ;  /* 0x00000001ff0f9807 */ /* 0x000fc80005000000 */
[----:B------:R-:W-:Y:S01]  /*52c0*/  @P1 PRMT R15, R3, 0x7610, R15 ;  /* 0x00007610030f1816 */ /* 0x000fe2000000000f */
[----:B------:R-:W-:-:S05]  /*52d0*/  VIADD R3, R2, 0x3 ;  /* 0x0000000302037836 */ /* 0x000fca0000000000 */
[----:B------:R-:W-:-:S04]  /*52e0*/  ISETP.NE.AND P1, PT, R3, R10, PT ;  /* 0x0000000a0300720c */ /* 0x000fc80003f25270 */
[----:B------:R-:W-:Y:S02]  /*52f0*/  ISETP.NE.AND P1, PT, R3, R7, P1 ;  /* 0x000000070300720c */ /* 0x000fe40000f25270 */
[----:B------:R-:W-:-:S06]  /*5300*/  IADD3 R3, PT, PT, R1, -R24, R3 ;  /* 0x8000001801037210 */ /* 0x000fcc0007ffe003 */
[----:B------:R-:W2:Y:S01]  /*5310*/  LDL.U8 R3, [R3] ;  /* 0x0000000003037983 */ /* 0x000ea20000100000 */
[----:B------:R-:W-:-:S03]  /*5320*/  VIADD R2, R2, 0x4 ;  /* 0x0000000402027836 */ /* 0x000fc60000000000 */
[----:B------:R3:W-:Y:S01]  /*5330*/  STS.U8 [R12+0x2], R15 ;  /* 0x0000020f0c007388 */ /* 0x0007e20000000000 */
[----:B--2---:R-:W-:-:S04]  /*5340*/  @!P1 ISETP.NE.AND P2, PT, R3, 0x1, PT ;  /* 0x000000010300980c */ /* 0x004fc80003f45270 */
[----:B0-----:R-:W-:-:S04]  /*5350*/  @!P1 SEL R11, RZ, 0x1, !P2 ;  /* 0x00000001ff0b9807 */ /* 0x001fc80005000000 */
[----:B------:R-:W-:Y:S02]  /*5360*/  @P1 PRMT R11, R3, 0x7610, R11 ;  /* 0x00007610030b1816 */ /* 0x000fe4000000000b */
[----:B------:R-:W-:-:S03]  /*5370*/  ISETP.GE.AND P1, PT, R2, R9, PT ;  /* 0x000000090200720c */ /* 0x000fc60003f26270 */
[----:B------:R3:W-:Y:S10]  /*5380*/  STS.U8 [R12+0x3], R11 ;  /* 0x0000030b0c007388 */ /* 0x0007f40000000000 */
[----:B---3--:R-:W-:Y:S05]  /*5390*/  @!P1 BRA `(.L_x_93) ;  /* 0xfffffffc00549947 */ /* 0x008fea000383ffff */
[----:B------:R-:W-:Y:S05]  /*53a0*/  BSYNC.RECONVERGENT B0 ;  /* 0x0000000000007941 */ /* 0x000fea0003800200 */
.L_x_92:
[----:B------:R-:W-:Y:S01]  /*53b0*/  IMAD.IADD R3, R31, 0x1, -R2 ;  /* 0x000000011f037824 */ /* 0x000fe200078e0a02 */
[----:B------:R-:W-:Y:S04]  /*53c0*/  BSSY.RECONVERGENT B0, `(.L_x_94) ;  /* 0x000001a000007945 */ /* 0x000fe80003800200 */
[----:B------:R-:W-:-:S13]  /*53d0*/  ISETP.GT.AND P1, PT, R3, 0x1, PT ;  /* 0x000000010300780c */ /* 0x000fda0003f24270 */
[----:B------:R-:W-:Y:S05]  /*53e0*/  @!P1 BRA `(.L_x_95) ;  /* 0x00000000005c9947 */ /* 0x000fea0003800000 */
[----:B0-----:R-:W-:Y:S01]  /*53f0*/  IADD3 R9, PT, PT, R1, -R24, R2 ;  /* 0x8000001801097210 */ /* 0x001fe20007ffe002 */
[----:B------:R-:W-:-:S05]  /*5400*/  VIADD R3, R2, 0x1 ;  /* 0x0000000102037836 */ /* 0x000fca0000000000 */
[----:B------:R-:W2:Y:S01]  /*5410*/  LDL.U8 R9, [R9] ;  /* 0x0000000009097983 */ /* 0x000ea20000100000 */
[----:B------:R-:W-:-:S06]  /*5420*/  IADD3 R11, PT, PT, R1, -R24, R3 ;  /* 0x80000018010b7210 */ /* 0x000fcc0007ffe003 */
[----:B------:R-:W3:Y:S01]  /*5430*/  LDL.U8 R11, [R11] ;  /* 0x000000000b0b7983 */ /* 0x000ee20000100000 */
[CC--:B-1----:R-:W-:Y:S02]  /*5440*/  ISETP.NE.AND P0, PT, R2.reuse, R10.reuse, PT ;  /* 0x0000000a0200720c */ /* 0x0c2fe40003f05270 */
[C---:B------:R-:W-:Y:S02]  /*5450*/  ISETP.NE.AND P1, PT, R3.reuse, R10, PT ;  /* 0x0000000a0300720c */ /* 0x040fe40003f25270 */
[-C--:B------:R-:W-:Y:S02]  /*5460*/  ISETP.NE.AND P0, PT, R2, R7.reuse, P0 ;  /* 0x000000070200720c */ /* 0x080fe40000705270 */
[----:B------:R-:W-:-:S11]  /*5470*/  ISETP.NE.AND P1, PT, R3, R7, P1 ;  /* 0x000000070300720c */ /* 0x000fd60000f25270 */
[----:B--2---:R-:W-:-:S04]  /*5480*/  @!P0 ISETP.NE.AND P2, PT, R9, 0x1, PT ;  /* 0x000000010900880c */ /* 0x004fc80003f45270 */
[----:B------:R-:W-:-:S04]  /*5490*/  @!P0 SEL R12, RZ, 0x1, !P2 ;  /* 0x00000001ff0c8807 */ /* 0x000fc80005000000 */
[----:B------:R-:W-:Y:S01]  /*54a0*/  @P0 PRMT R12, R9, 0x7610, R12 ;  /* 0x00007610090c0816 */ /* 0x000fe2000000000c */
[----:B------:R-:W-:Y:S01]  /*54b0*/  VIADD R9, R5, 0x8 ;  /* 0x0000000805097836 */ /* 0x000fe20000000000 */
[----:B---3--:R-:W-:-:S04]  /*54c0*/  @!P1 ISETP.NE.AND P0, PT, R11, 0x1, PT ;  /* 0x000000010b00980c */ /* 0x008fc80003f05270 */
[----:B------:R-:W-:Y:S02]  /*54d0*/  LEA R13, R4, R9, 0x18 ;  /* 0x00000009040d7211 */ /* 0x000fe400078ec0ff */
[----:B------:R-:W-:Y:S02]  /*54e0*/  @!P1 SEL R14, RZ, 0x1, !P0 ;  /* 0x00000001ff0e9807 */ /* 0x000fe40004000000 */
[----:B------:R-:W-:Y:S01]  /*54f0*/  PLOP3.LUT P0, PT, PT, PT, PT, 0x8, 0x80 ;  /* 0x000000000080781c */ /* 0x000fe20003f0e170 */
[----:B------:R-:W-:Y:S01]  /*5500*/  IMAD.IADD R9, R13, 0x1, R2 ;  /* 0x000000010d097824 */ /* 0x000fe200078e0202 */
[----:B------:R-:W-:Y:S01]  /*5510*/  @P1 PRMT R14, R11, 0x7610, R14 ;  /* 0x000076100b0e1816 */ /* 0x000fe2000000000e */
[----:B------:R-:W-:Y:S02]  /*5520*/  IMAD.IADD R11, R13, 0x1, R3 ;  /* 0x000000010d0b7824 */ /* 0x000fe400078e0203 */
[----:B------:R-:W-:Y:S01]  /*5530*/  VIADD R2, R3, 0x1 ;  /* 0x0000000103027836 */ /* 0x000fe20000000000 */
[----:B------:R2:W-:Y:S04]  /*5540*/  STS.U8 [R9], R12 ;  /* 0x0000000c09007388 */ /* 0x0005e80000000000 */
[----:B------:R2:W-:Y:S03]  /*5550*/  STS.U8 [R11], R14 ;  /* 0x0000000e0b007388 */ /* 0x0005e60000000000 */
.L_x_95:
[----:B------:R-:W-:Y:S05]  /*5560*/  BSYNC.RECONVERGENT B0 ;  /* 0x0000000000007941 */ /* 0x000fea0003800200 */
.L_x_94:
[----:B------:R-:W-:Y:S01]  /*5570*/  ISETP.LT.OR P0, PT, R2, R31, P0 ;  /* 0x0000001f0200720c */ /* 0x000fe20000701670 */
[----:B------:R-:W-:-:S12]  /*5580*/  BSSY.RECONVERGENT B0, `(.L_x_96) ;  /* 0x000000d000007945 */ /* 0x000fd80003800200 */
[----:B------:R-:W-:Y:S05]  /*5590*/  @!P0 BRA `(.L_x_97) ;  /* 0x00000000002c8947 */ /* 0x000fea0003800000 */
[----:B------:R-:W-:-:S06]  /*55a0*/  IADD3 R3, PT, PT, R1, -R24, R2 ;  /* 0x8000001801037210 */ /* 0x000fcc0007ffe002 */
[----:B------:R-:W3:Y:S01]  /*55b0*/  LDL.U8 R3, [R3] ;  /* 0x0000000003037983 */ /* 0x000ee20000100000 */
[----:B-1----:R-:W-:Y:S01]  /*55c0*/  ISETP.NE.AND P0, PT, R2, R10, PT ;  /* 0x0000000a0200720c */ /* 0x002fe20003f05270 */
[----:B0-2---:R-:W-:-:S03]  /*55d0*/  VIADD R9, R5, 0x8 ;  /* 0x0000000805097836 */ /* 0x005fc60000000000 */
[----:B------:R-:W-:Y:S02]  /*55e0*/  ISETP.NE.AND P0, PT, R2, R7, P0 ;  /* 0x000000070200720c */ /* 0x000fe40000705270 */
[----:B------:R-:W-:-:S05]  /*55f0*/  LEA R11, R4, R9, 0x18 ;  /* 0x00000009040b7211 */ /* 0x000fca00078ec0ff */
[----:B------:R-:W-:-:S06]  /*5600*/  IMAD.IADD R2, R11, 0x1, R2 ;  /* 0x000000010b027824 */ /* 0x000fcc00078e0202 */
[----:B---3--:R-:W-:-:S04]  /*5610*/  @!P0 ISETP.NE.AND P1, PT, R3, 0x1, PT ;  /* 0x000000010300880c */ /* 0x008fc80003f25270 */
[----:B------:R-:W-:-:S04]  /*5620*/  @!P0 SEL R9, RZ, 0x1, !P1 ;  /* 0x00000001ff098807 */ /* 0x000fc80004800000 */
[----:B------:R-:W-:-:S05]  /*5630*/  @P0 PRMT R9, R3, 0x7610, R9 ;  /* 0x0000761003090816 */ /* 0x000fca0000000009 */
[----:B------:R3:W-:Y:S02]  /*5640*/  STS.U8 [R2], R9 ;  /* 0x0000000902007388 */ /* 0x0007e40000000000 */
.L_x_97:
[----:B------:R-:W-:Y:S05]  /*5650*/  BSYNC.RECONVERGENT B0 ;  /* 0x0000000000007941 */ /* 0x000fea0003800200 */
.L_x_96:
[----:B------:R-:W-:Y:S06]  /*5660*/  BAR.SYNC.DEFER_BLOCKING 0x0 ;  /* 0x0000000000007b1d */ /* 0x000fec0000010000 */
[----:B------:R-:W-:Y:S05]  /*5670*/  WARPSYNC.ALL ;  /* 0x0000000000007948 */ /* 0x000fea0003800000 */
.L_x_91:
[----:B0-23--:R-:W-:-:S04]  /*5680*/  IABS R9, UR39 ;  /* 0x0000002700097c13 */ /* 0x00dfc80008000000 */
[----:B-1----:R-:W0:Y:S08]  /*5690*/  I2F.RP R10, R9 ;  /* 0x00000009000a7306 */ /* 0x002e300000209400 */
[----:B0-----:R-:W0:Y:S02]  /*56a0*/  MUFU.RCP R10, R10 ;  /* 0x0000000a000a7308 */ /* 0x001e240000001000 */
[----:B0-----:R-:W-:-:S06]  /*56b0*/  VIADD R2, R10, 0xffffffe ;  /* 0x0ffffffe0a027836 */ /* 0x001fcc0000000000 */
[----:B------:R0:W1:Y:S02]  /*56c0*/  F2I.FTZ.U32.TRUNC.NTZ R3, R2 ;  /* 0x0000000200037305 */ /* 0x000064000021f000 */
[----:B0-----:R-:W-:Y:S02]  /*56d0*/  IMAD.MOV.U32 R2, RZ, RZ, RZ ;  /* 0x000000ffff027224 */ /* 0x001fe400078e00ff */
[----:B-1----:R-:W-:-:S04]  /*56e0*/  IMAD.MOV R12, RZ, RZ, -R3 ;  /* 0x000000ffff0c7224 */ /* 0x002fc800078e0a03 */
[----:B------:R-:W-:-:S04]  /*56f0*/  IMAD R11, R12, R9, RZ ;  /* 0x000000090c0b7224 */ /* 0x000fc800078e02ff */
[----:B------:R-:W-:Y:S01]  /*5700*/  IMAD.HI.U32 R12, R3, R11, R2 ;  /* 0x0000000b030c7227 */ /* 0x000fe200078e0002 */
[----:B------:R-:W-:Y:S02]  /*5710*/  IABS R3, R7 ;  /* 0x0000000700037213 */ /* 0x000fe40000000000 */
[----:B------:R-:W-:Y:S02]  /*5720*/  IABS R11, UR39 ;  /* 0x00000027000b7c13 */ /* 0x000fe40008000000 */
[----:B------:R-:W-:Y:S01]  /*5730*/  LOP3.LUT R7, R7, UR39, RZ, 0x3c, !PT ;  /* 0x0000002707077c12 */ /* 0x000fe2000f8e3cff */
[----:B------:R-:W-:-:S03]  /*5740*/  IMAD.HI.U32 R2, R12, R3, RZ ;  /* 0x000000030c027227 */ /* 0x000fc600078e00ff */
[----:B------:R-:W-:Y:S01]  /*5750*/  ISETP.GE.AND P2, PT, R7, RZ, PT ;  /* 0x000000ff0700720c */ /* 0x000fe20003f46270 */
[----:B------:R-:W-:Y:S01]  /*5760*/  IMAD.MOV R10, RZ, RZ, -R11 ;  /* 0x000000ffff0a7224 */ /* 0x000fe200078e0a0b */
[----:B------:R-:W0:Y:S03]  /*5770*/  LDC R7, c[0x0][0x388] ;  /* 0x0000e200ff077b82 */ /* 0x000e260000000800 */
[----:B------:R-:W-:-:S05]  /*5780*/  IMAD R10, R2, R10, R3 ;  /* 0x0000000a020a7224 */ /* 0x000fca00078e0203 */
[----:B------:R-:W-:-:S13]  /*5790*/  ISETP.GT.U32.AND P1, PT, R9, R10, PT ;  /* 0x0000000a0900720c */ /* 0x000fda0003f24070 */
[----:B------:R-:W-:Y:S02]  /*57a0*/  @!P1 IMAD.IADD R10, R10, 0x1, -R9 ;  /* 0x000000010a0a9824 */ /* 0x000fe400078e0a09 */
[----:B------:R-:W-:Y:S01]  /*57b0*/  @!P1 VIADD R2, R2, 0x1 ;  /* 0x0000000102029836 */ /* 0x000fe20000000000 */
[----:B------:R-:W-:Y:S02]  /*57c0*/  ISETP.NE.AND P1, PT, RZ, UR39, PT ;  /* 0x00000027ff007c0c */ /* 0x000fe4000bf25270 */
[----:B------:R-:W-:-:S13]  /*57d0*/  ISETP.GE.U32.AND P0, PT, R10, R9, PT ;  /* 0x000000090a00720c */ /* 0x000fda0003f06070 */
[----:B------:R-:W-:-:S04]  /*57e0*/  @P0 VIADD R2, R2, 0x1 ;  /* 0x0000000102020836 */ /* 0x000fc80000000000 */
[----:B------:R-:W-:Y:S01]  /*57f0*/  @!P2 IMAD.MOV R2, RZ, RZ, -R2 ;  /* 0x000000ffff02a224 */ /* 0x000fe200078e0a02 */
[----:B------:R-:W-:-:S04]  /*5800*/  @!P1 LOP3.LUT R2, RZ, UR39, RZ, 0x33, !PT ;  /* 0x00000027ff029c12 */ /* 0x000fc8000f8e33ff */
[----:B------:R-:W-:-:S13]  /*5810*/  ISETP.NE.AND P0, PT, R32, R2, PT ;  /* 0x000000022000720c */ /* 0x000fda0003f05270 */
[----:B------:R-:W2:Y:S01]  /*5820*/  @!P0 LDL R9, [R8] ;  /* 0x0000000008098983 */ /* 0x000ea20000100800 */
[----:B------:R-:W-:Y:S01]  /*5830*/  @!P0 IMAD.IADD R0, R1, 0x1, R0 ;  /* 0x0000000101008824 */ /* 0x000fe200078e0200 */
[----:B0-----:R-:W-:-:S04]  /*5840*/  IABS R10, R7 ;  /* 0x00000007000a7213 */ /* 0x001fc80000000000 */
[----:B------:R-:W0:Y:S08]  /*5850*/  I2F.RP R12, R10 ;  /* 0x0000000a000c7306 */ /* 0x000e300000209400 */
[----:B0-----:R-:W0:Y:S02]  /*5860*/  MUFU.RCP R12, R12 ;  /* 0x0000000c000c7308 */ /* 0x001e240000001000 */
[----:B0-----:R-:W-:-:S06]  /*5870*/  VIADD R3, R12, 0xffffffe ;  /* 0x0ffffffe0c037836 */ /* 0x001fcc0000000000 */
[----:B------:R-:W0:Y:S01]  /*5880*/  F2I.FTZ.U32.TRUNC.NTZ R3, R3 ;  /* 0x0000000300037305 */ /* 0x000e22000021f000 */
[----:B------:R-:W-:Y:S02]  /*5890*/  IMAD.MOV.U32 R2, RZ, RZ, RZ ;  /* 0x000000ffff027224 */ /* 0x000fe400078e00ff */
[----:B--2---:R-:W-:-:S05]  /*58a0*/  @!P0 FADD R13, -R9, -RZ ;  /* 0x800000ff090d8221 */ /* 0x004fca0000000100 */
[----:B------:R1:W-:Y:S04]  /*58b0*/  @!P0 STL [R8], R13 ;  /* 0x0000000d08008387 */ /* 0x0003e80000100800 */
[----:B------:R-:W2:Y:S01]  /*58c0*/  @!P0 LDL.U8 R11, [R0] ;  /* 0x00000000000b8983 */ /* 0x000ea20000100000 */
[----:B0-----:R-:W-:Y:S01]  /*58d0*/  IMAD.MOV R15, RZ, RZ, -R3 ;  /* 0x000000ffff0f7224 */ /* 0x001fe200078e0a03 */
[----:B------:R-:W-:-:S03]  /*58e0*/  UIADD3 UR4, UPT, UPT, UR4, 0x1, URZ ;  /* 0x0000000104047890 */ /* 0x000fc6000fffe0ff */
[----:B-1----:R-:W-:Y:S01]  /*58f0*/  IMAD R13, R15, R10, RZ ;  /* 0x0000000a0f0d7224 */ /* 0x002fe200078e02ff */
[----:B------:R-:W-:-:S03]  /*5900*/  UISETP.NE.AND UP0, UPT, UR4, UR42, UPT ;  /* 0x0000002a0400728c */ /* 0x000fc6000bf05270 */
[----:B------:R-:W-:Y:S01]  /*5910*/  IMAD.HI.U32 R8, R3, R13, R2 ;  /* 0x0000000d03087227 */ /* 0x000fe200078e0002 */
[----:B------:R-:W-:Y:S02]  /*5920*/  IABS R2, R6 ;  /* 0x0000000600027213 */ /* 0x000fe40000000000 */
[----:B------:R-:W-:-:S03]  /*5930*/  @!P0 LEA R13, R4, R5, 0x18 ;  /* 0x00000005040d8211 */ /* 0x000fc600078ec0ff */
[----:B------:R-:W-:Y:S02]  /*5940*/  IMAD.MOV.U32 R5, RZ, RZ, R2 ;  /* 0x000000ffff057224 */ /* 0x000fe400078e0002 */
[----:B------:R-:W0:Y:S02]  /*5950*/  @!P0 LDS R2, [R13] ;  /* 0x000000000d028984 */ /* 0x000e240000000800 */
[----:B------:R-:W-:-:S04]  /*5960*/  IMAD.HI.U32 R8, R8, R5, RZ ;  /* 0x0000000508087227 */ /* 0x000fc800078e00ff */
[----:B------:R-:W-:-:S04]  /*5970*/  IMAD.MOV R8, RZ, RZ, -R8 ;  /* 0x000000ffff087224 */ /* 0x000fc800078e0a08 */
[----:B------:R-:W-:-:S05]  /*5980*/  IMAD R5, R10, R8, R5 ;  /* 0x000000080a057224 */ /* 0x000fca00078e0205 */
[----:B------:R-:W-:-:S13]  /*5990*/  ISETP.GT.U32.AND P1, PT, R10, R5, PT ;  /* 0x000000050a00720c */ /* 0x000fda0003f24070 */
[----:B------:R-:W-:-:S05]  /*59a0*/  @!P1 IMAD.IADD R5, R5, 0x1, -R10 ;  /* 0x0000000105059824 */ /* 0x000fca00078e0a0a */
[----:B------:R-:W-:Y:S01]  /*59b0*/  ISETP.GT.U32.AND P2, PT, R10, R5, PT ;  /* 0x000000050a00720c */ /* 0x000fe20003f44070 */
[----:B0-----:R-:W-:-:S05]  /*59c0*/  @!P0 FADD R2, R2, R9 ;  /* 0x0000000902028221 */ /* 0x001fca0000000000 */
[----:B------:R0:W-:Y:S07]  /*59d0*/  @!P0 STS [R13], R2 ;  /* 0x000000020d008388 */ /* 0x0001ee0000000800 */
[----:B------:R-:W-:Y:S01]  /*59e0*/  @!P2 IMAD.IADD R5, R5, 0x1, -R10 ;  /* 0x000000010505a824 */ /* 0x000fe200078e0a0a */
[----:B------:R-:W-:Y:S01]  /*59f0*/  BAR.SYNC.DEFER_BLOCKING 0x0 ;  /* 0x0000000000007b1d */ /* 0x000fe20000010000 */
[----:B--2---:R-:W-:-:S04]  /*5a00*/  @!P0 ISETP.NE.AND P1, PT, R11, 0x1, PT ;  /* 0x000000010b00880c */ /* 0x004fc80003f25270 */
[----:B------:R-:W-:Y:S02]  /*5a10*/  @!P0 SEL R3, RZ, 0x1, !P1 ;  /* 0x00000001ff038807 */ /* 0x000fe40004800000 */
[----:B------:R-:W-:-:S03]  /*5a20*/  ISETP.GE.AND P1, PT, R6, RZ, PT ;  /* 0x000000ff0600720c */ /* 0x000fc60003f26270 */
[----:B------:R0:W-:Y:S01]  /*5a30*/  @!P0 STL.U8 [R0], R3 ;  /* 0x0000000300008387 */ /* 0x0001e20000100000 */
[----:B------:R-:W-:-:S09]  /*5a40*/  ISETP.NE.AND P0, PT, R7, RZ, PT ;  /* 0x000000ff0700720c */ /* 0x000fd20003f05270 */
[----:B------:R-:W-:-:S04]  /*5a50*/  @!P1 IMAD.MOV R5, RZ, RZ, -R5 ;  /* 0x000000ffff059224 */ /* 0x000fc800078e0a05 */
[----:B------:R-:W-:Y:S01]  /*5a60*/  @!P0 LOP3.LUT R5, RZ, R7, RZ, 0x33, !PT ;  /* 0x00000007ff058212 */ /* 0x000fe200078e33ff */
[----:B0-----:R-:W-:Y:S06]  /*5a70*/  BRA.U UP0, `(.L_x_98) ;  /* 0xffffffe500d07547 */ /* 0x001fec000b83ffff */
.L_x_63:
[----:B------:R-:W-:Y:S01]  /*5a80*/  BAR.SYNC.DEFER_BLOCKING 0x0 ;  /* 0x0000000000007b1d */ /* 0x000fe20000010000 */
[----:B------:R-:W-:-:S09]  /*5a90*/  UISETP.NE.AND UP0, UPT, UR47, URZ, UPT ;  /* 0x000000ff2f00728c */ /* 0x000fd2000bf05270 */
[----:B------:R-:W-:Y:S05]  /*5aa0*/  BRA.U !UP0, `(.L_x_99) ;  /* 0x0000000908607547 */ /* 0x000fea000b800000 */
[----:B-1----:R-:W-:Y:S01]  /*5ab0*/  VIADD R4, R24, 0x1 ;  /* 0x0000000118047836 */ /* 0x002fe20000000000 */
[----:B------:R-:W0:Y:S01]  /*5ac0*/  LDCU.64 UR6, c[0x0][0x398] ;  /* 0x00007300ff0677ac */ /* 0x000e220008000a00 */
[----:B------:R-:W-:Y:S03]  /*5ad0*/  BSSY.RECONVERGENT B0, `(.L_x_100) ;  /* 0x000001e000007945 */ /* 0x000fe60003800200 */
[----:B------:R-:W-:-:S05]  /*5ae0*/  VIMNMX R3, PT, PT, R31, R4, !PT ;  /* 0x000000041f037248 */ /* 0x000fca0007fe0100 */
[----:B------:R-:W-:Y:S02]  /*5af0*/  IMAD.IADD R0, R3, 0x1, -R24 ;  /* 0x0000000103007824 */ /* 0x000fe400078e0a18 */
[----:B------:R-:W-:-:S03]  /*5b00*/  IMAD.IADD R3, R24, 0x1, -R3 ;  /* 0x0000000118037824 */ /* 0x000fc600078e0a03 */
[----:B------:R-:W-:Y:S01]  /*5b10*/  LOP3.LUT R6, R0, 0x3, RZ, 0xc0, !PT ;  /* 0x0000000300067812 */ /* 0x000fe200078ec0ff */
[----:B------:R-:W-:Y:S01]  /*5b20*/  IMAD.MOV.U32 R0, RZ, RZ, R24 ;  /* 0x000000ffff007224 */ /* 0x000fe200078e0018 */
[----:B------:R-:W-:Y:S02]  /*5b30*/  ISETP.GT.U32.AND P0, PT, R3, -0x4, PT ;  /* 0xfffffffc0300780c */ /* 0x000fe40003f04070 */
[----:B------:R-:W-:-:S13]  /*5b40*/  ISETP.NE.AND P1, PT, R6, RZ, PT ;  /* 0x000000ff0600720c */ /* 0x000fda0003f25270 */
[----:B0-----:R-:W-:Y:S05]  /*5b50*/  @!P1 BRA `(.L_x_101) ;  /* 0x0000000000549947 */ /* 0x001fea0003800000 */
[----:B------:R-:W0:Y:S01]  /*5b60*/  S2R R2, SR_CgaCtaId ;  /* 0x0000000000027919 */ /* 0x000e220000008800 */
[----:B------:R-:W-:Y:S01]  /*5b70*/  MOV R0, 0x400 ;  /* 0x0000040000007802 */ /* 0x000fe20000000f00 */
[----:B------:R-:W1:Y:S04]  /*5b80*/  LDCU.64 UR4, c[0x0][0x398] ;  /* 0x00007300ff0477ac */ /* 0x000e680008000a00 */
[----:B------:R-:W-:Y:S02]  /*5b90*/  VIADD R3, R0, 0x8 ;  /* 0x0000000800037836 */ /* 0x000fe40000000000 */
[----:B------:R-:W-:-:S03]  /*5ba0*/  VIADD R0, R24, UR46 ;  /* 0x0000002e18007c36 */ /* 0x000fc60008000000 */
[----:B0-----:R-:W-:Y:S02]  /*5bb0*/  LEA R3, R2, R3, 0x18 ;  /* 0x0000000302037211 */ /* 0x001fe400078ec0ff */
[----:B-1----:R-:W-:-:S03]  /*5bc0*/  IADD3 R2, P1, PT, R0, UR4, RZ ;  /* 0x0000000400027c10 */ /* 0x002fc6000ff3e0ff */
[----:B------:R-:W-:Y:S01]  /*5bd0*/  IMAD.IADD R7, R24, 0x1, R3 ;  /* 0x0000000118077824 */ /* 0x000fe200078e0203 */
[----:B------:R-:W-:Y:S01]  /*5be0*/  LEA.HI.X.SX32 R3, R0, UR5, 0x1, P1 ;  /* 0x0000000500037c11 */ /* 0x000fe200088f0eff */
[----:B------:R-:W-:Y:S01]  /*5bf0*/  IMAD.MOV.U32 R0, RZ, RZ, R4 ;  /* 0x000000ffff007224 */ /* 0x000fe200078e0004 */
[----:B------:R-:W-:Y:S02]  /*5c00*/  ISETP.NE.AND P1, PT, R6, 0x1, PT ;  /* 0x000000010600780c */ /* 0x000fe40003f25270 */
[----:B---3--:R-:W0:Y:S04]  /*5c10*/  LDS.U8 R5, [R7] ;  /* 0x0000000007057984 */ /* 0x008e280000000000 */
[----:B0-----:R0:W-:Y:S07]  /*5c20*/  STG.E.U8 desc[UR36][R2.64], R5 ;  /* 0x0000000502007986 */ /* 0x0011ee000c101124 */
[----:B------:R-:W-:Y:S05]  /*5c30*/  @!P1 BRA `(.L_x_101) ;  /* 0x00000000001c9947 */ /* 0x000fea0003800000 */
[----:B------:R-:W-:Y:S01]  /*5c40*/  ISETP.NE.AND P1, PT, R6, 0x2, PT ;  /* 0x000000020600780c */ /* 0x000fe20003f25270 */
[----:B0-----:R-:W0:Y:S01]  /*5c50*/  LDS.U8 R3, [R7+0x1] ;  /* 0x0000010007037984 */ /* 0x001e220000000000 */
[----:B------:R-:W-:-:S11]  /*5c60*/  VIADD R0, R24, 0x2 ;  /* 0x0000000218007836 */ /* 0x000fd60000000000 */
[----:B------:R-:W1:Y:S01]  /*5c70*/  @P1 LDS.U8 R5, [R7+0x2] ;  /* 0x0000020007051984 */ /* 0x000e620000000000 */
[----:B------:R-:W-:-:S03]  /*5c80*/  @P1 VIADD R0, R24, 0x3 ;  /* 0x0000000318001836 */ /* 0x000fc60000000000 */
[----:B0-----:R2:W-:Y:S04]  /*5c90*/  STG.E.U8 desc[UR36][R18.64+0x1], R3 ;  /* 0x0000010312007986 */ /* 0x0015e8000c101124 */
[----:B-1----:R2:W-:Y:S02]  /*5ca0*/  @P1 STG.E.U8 desc[UR36][R18.64+0x2], R5 ;  /* 0x0000020512001986 */ /* 0x0025e4000c101124 */
.L_x_101:
[----:B------:R-:W-:Y:S05]  /*5cb0*/  BSYNC.RECONVERGENT B0 ;  /* 0x0000000000007941 */ /* 0x000fea0003800200 */
.L_x_100:
[----:B------:R-:W-:Y:S04]  /*5cc0*/  BSSY.RECONVERGENT B0, `(.L_x_99) ;  /* 0x0000076000007945 */ /* 0x000fe80003800200 */
[----:B------:R-:W-:Y:S05]  /*5cd0*/  @P0 BRA `(.L_x_102) ;  /* 0x0000000400d00947 */ /* 0x000fea0003800000 */
[----:B0-----:R-:W-:Y:S01]  /*5ce0*/  IMAD.IADD R2, R31, 0x1, -R0 ;  /* 0x000000011f027824 */ /* 0x001fe200078e0a00 */
[----:B------:R-:W-:Y:S01]  /*5cf0*/  BSSY.RECONVERGENT B1, `(.L_x_103) ;  /* 0x000003d000017945 */ /* 0x000fe20003800200 */
[----:B------:R-:W-:-:S03]  /*5d00*/  PLOP3.LUT P0, PT, PT, PT, PT, 0x80, 0x8 ;  /* 0x000000000008781c */ /* 0x000fc60003f0f070 */
[----:B------:R-:W-:-:S13]  /*5d10*/  ISETP.GT.AND P1, PT, R2, 0xc, PT ;  /* 0x0000000c0200780c */ /* 0x000fda0003f24270 */
[----:B------:R-:W-:Y:S05]  /*5d20*/  @!P1 BRA `(.L_x_104) ;  /* 0x0000000000e49947 */ /* 0x000fea0003800000 */
[----:B------:R-:W0:Y:S01]  /*5d30*/  S2R R7, SR_CgaCtaId ;  /* 0x0000000000077919 */ /* 0x000e220000008800 */
[----:B------:R-:W-:Y:S01]  /*5d40*/  MOV R2, 0x400 ;  /* 0x0000040000027802 */ /* 0x000fe20000000f00 */
[----:B------:R-:W-:Y:S01]  /*5d50*/  VIADD R9, R31, 0xfffffff4 ;  /* 0xfffffff41f097836 */ /* 0x000fe20000000000 */
[----:B------:R-:W-:-:S03]  /*5d60*/  PLOP3.LUT P0, PT, PT, PT, PT, 0x8, 0x80 ;  /* 0x000000000080781c */ /* 0x000fc60003f0e170 */
[----:B------:R-:W-:-:S05]  /*5d70*/  VIADD R2, R2, 0x8 ;  /* 0x0000000802027836 */ /* 0x000fca0000000000 */
[----:B0-----:R-:W-:-:S07]  /*5d80*/  LEA R7, R7, R2, 0x18 ;  /* 0x0000000207077211 */ /* 0x001fce00078ec0ff */
.L_x_105:
[--C-:B------:R-:W-:Y:S02]  /*5d90*/  IMAD.IADD R6, R7, 0x1, R0.reuse ;  /* 0x0000000107067824 */ /* 0x100fe400078e0200 */
[----:B-12---:R-:W-:Y:S02]  /*5da0*/  VIADD R3, R0, UR46 ;  /* 0x0000002e00037c36 */ /* 0x006fe40008000000 */
[----:B---3--:R-:W-:Y:S01]  /*5db0*/  IMAD.U32 R5, RZ, RZ, UR46 ;  /* 0x0000002eff057e24 */ /* 0x008fe2000f8e00ff */
[----:B------:R-:W0:Y:S02]  /*5dc0*/  LDS.U8 R11, [R6] ;  /* 0x00000000060b7984 */ /* 0x000e240000000000 */
[----:B------:R-:W-:Y:S02]  /*5dd0*/  IADD3 R2, P1, PT, R3, UR6, RZ ;  /* 0x0000000603027c10 */ /* 0x000fe4000ff3e0ff */
[----:B------:R-:W1:Y:S01]  /*5de0*/  LDS.U8 R13, [R6+0x1] ;  /* 0x00000100060d7984 */ /* 0x000e620000000000 */
[----:B------:R-:W-:-:S02]  /*5df0*/  IADD3 R5, PT, PT, R5, 0x4, R0 ;  /* 0x0000000405057810 */ /* 0x000fc40007ffe000 */
[----:B------:R-:W-:Y:S01]  /*5e00*/  LEA.HI.X.SX32 R3, R3, UR7, 0x1, P1 ;  /* 0x0000000703037c11 */ /* 0x000fe200088f0eff */
[----:B------:R-:W2:Y:S01]  /*5e10*/  LDS.U8 R15, [R6+0x2] ;  /* 0x00000200060f7984 */ /* 0x000ea20000000000 */
[----:B------:R-:W-:-:S03]  /*5e20*/  IADD3 R4, P1, PT, R5, UR6, RZ ;  /* 0x0000000605047c10 */ /* 0x000fc6000ff3e0ff */
[----:B------:R-:W3:Y:S01]  /*5e30*/  LDS.U8 R21, [R6+0x3] ;  /* 0x0000030006157984 */ /* 0x000ee20000000000 */
[----:B------:R-:W-:-:S03]  /*5e40*/  LEA.HI.X.SX32 R5, R5, UR7, 0x1, P1 ;  /* 0x0000000705057c11 */ /* 0x000fc600088f0eff */
[----:B------:R-:W4:Y:S04]  /*5e50*/  LDS.U8 R33, [R6+0x4] ;  /* 0x0000040006217984 */ /* 0x000f280000000000 */
[----:B------:R-:W5:Y:S04]  /*5e60*/  LDS.U8 R35, [R6+0x5] ;  /* 0x0000050006237984 */ /* 0x000f680000000000 */
[----:B------:R-:W5:Y:S04]  /*5e70*/  LDS.U8 R37, [R6+0x6] ;  /* 0x0000060006257984 */ /* 0x000f680000000000 */
[----:B------:R-:W5:Y:S04]  /*5e80*/  LDS.U8 R8, [R6+0x7] ;  /* 0x0000070006087984 */ /* 0x000f680000000000 */
[----:B------:R-:W5:Y:S04]  /*5e90*/  LDS.U8 R10, [R6+0x8] ;  /* 0x00000800060a7984 */ /* 0x000f680000000000 */
[----:B------:R-:W-:Y:S04]  /*5ea0*/  LDS.U8 R12, [R6+0xf] ;  /* 0x00000f00060c7984 */ /* 0x000fe80000000000 */
[----:B0-----:R0:W-:Y:S04]  /*5eb0*/  STG.E.U8 desc[UR36][R2.64], R11 ;  /* 0x0000000b02007986 */ /* 0x0011e8000c101124 */
[----:B-1----:R-:W-:Y:S04]  /*5ec0*/  STG.E.U8 desc[UR36][R2.64+0x1], R13 ;  /* 0x0000010d02007986 */ /* 0x002fe8000c101124 */
[----:B--2---:R-:W-:Y:S01]  /*5ed0*/  STG.E.U8 desc[UR36][R2.64+0x2], R15 ;  /* 0x0000020f02007986 */ /* 0x004fe2000c101124 */
[----:B0-----:R-:W-:-:S03]  /*5ee0*/  IMAD.U32 R11, RZ, RZ, UR46 ;  /* 0x0000002eff0b7e24 */ /* 0x001fc6000f8e00ff */
[----:B---3--:R0:W-:Y:S02]  /*5ef0*/  STG.E.U8 desc[UR36][R2.64+0x3], R21 ;  /* 0x0000031502007986 */ /* 0x0081e4000c101124 */
[----:B------:R-:W-:Y:S02]  /*5f00*/  IADD3 R11, PT, PT, R11, 0x8, R0 ;  /* 0x000000080b0b7810 */ /* 0x000fe40007ffe000 */
[----:B----4-:R-:W-:Y:S04]  /*5f10*/  STG.E.U8 desc[UR36][R4.64], R33 ;  /* 0x0000002104007986 */ /* 0x010fe8000c101124 */
[----:B------:R-:W1:Y:S01]  /*5f20*/  LDS.U8 R13, [R6+0x9] ;  /* 0x00000900060d7984 */ /* 0x000e620000000000 */
[----:B0-----:R-:W-:-:S03]  /*5f30*/  IADD3 R2, P1, PT, R11, UR6, RZ ;  /* 0x000000060b027c10 */ /* 0x001fc6000ff3e0ff */
[----:B-----5:R-:W-:Y:S01]  /*5f40*/  STG.E.U8 desc[UR36][R4.64+0x1], R35 ;  /* 0x0000012304007986 */ /* 0x020fe2000c101124 */
[----:B------:R-:W-:-:S03]  /*5f50*/  LEA.HI.X.SX32 R3, R11, UR7, 0x1, P1 ;  /* 0x000000070b037c11 */ /* 0x000fc600088f0eff */
[----:B------:R-:W0:Y:S04]  /*5f60*/  LDS.U8 R15, [R6+0xa] ;  /* 0x00000a00060f7984 */ /* 0x000e280000000000 */
[----:B------:R-:W2:Y:S04]  /*5f70*/  LDS.U8 R11, [R6+0xb] ;  /* 0x00000b00060b7984 */ /* 0x000ea80000000000 */
[----:B------:R-:W3:Y:S04]  /*5f80*/  LDS.U8 R21, [R6+0xc] ;  /* 0x00000c0006157984 */ /* 0x000ee80000000000 */
[----:B------:R-:W4:Y:S04]  /*5f90*/  LDS.U8 R33, [R6+0xd] ;  /* 0x00000d0006217984 */ /* 0x000f280000000000 */
[----:B------:R-:W5:Y:S04]  /*5fa0*/  LDS.U8 R35, [R6+0xe] ;  /* 0x00000e0006237984 */ /* 0x000f680000000000 */
[----:B------:R-:W-:Y:S04]  /*5fb0*/  STG.E.U8 desc[UR36][R4.64+0x2], R37 ;  /* 0x0000022504007986 */ /* 0x000fe8000c101124 */
[----:B------:R0:W-:Y:S04]  /*5fc0*/  STG.E.U8 desc[UR36][R4.64+0x3], R8 ;  /* 0x0000030804007986 */ /* 0x0001e8000c101124 */
[----:B------:R2:W-:Y:S04]  /*5fd0*/  STG.E.U8 desc[UR36][R2.64], R10 ;  /* 0x0000000a02007986 */ /* 0x0005e8000c101124 */
[----:B-1----:R1:W-:Y:S01]  /*5fe0*/  STG.E.U8 desc[UR36][R2.64+0x1], R13 ;  /* 0x0000010d02007986 */ /* 0x0023e2000c101124 */
[----:B0-----:R-:W-:-:S03]  /*5ff0*/  IMAD.U32 R5, RZ, RZ, UR46 ;  /* 0x0000002eff057e24 */ /* 0x001fc6000f8e00ff */
[----:B------:R1:W-:Y:S02]  /*6000*/  STG.E.U8 desc[UR36][R2.64+0x2], R15 ;  /* 0x0000020f02007986 */ /* 0x0003e4000c101124 */
[----:B------:R-:W-:Y:S01]  /*6010*/  IADD3 R5, PT, PT, R5, 0xc, R0 ;  /* 0x0000000c05057810 */ /* 0x000fe20007ffe000 */
[----:B------:R-:W-:Y:S01]  /*6020*/  VIADD R0, R0, 0x10 ;  /* 0x0000001000007836 */ /* 0x000fe20000000000 */
[----:B--2---:R1:W-:Y:S02]  /*6030*/  STG.E.U8 desc[UR36][R2.64+0x3], R11 ;  /* 0x0000030b02007986 */ /* 0x0043e4000c101124 */
[----:B------:R-:W-:-:S04]  /*6040*/  IADD3 R4, P1, PT, R5, UR6, RZ ;  /* 0x0000000605047c10 */ /* 0x000fc8000ff3e0ff */
[----:B------:R-:W-:Y:S02]  /*6050*/  LEA.HI.X.SX32 R5, R5, UR7, 0x1, P1 ;  /* 0x0000000705057c11 */ /* 0x000fe400088f0eff */
[----:B------:R-:W-:-:S03]  /*6060*/  ISETP.GE.AND P1, PT, R0, R9, PT ;  /* 0x000000090000720c */ /* 0x000fc60003f26270 */
[----:B---3--:R1:W-:Y:S04]  /*6070*/  STG.E.U8 desc[UR36][R4.64], R21 ;  /* 0x0000001504007986 */ /* 0x0083e8000c101124 */
[----:B----4-:R1:W-:Y:S04]  /*6080*/  STG.E.U8 desc[UR36][R4.64+0x1], R33 ;  /* 0x0000012104007986 */ /* 0x0103e8000c101124 */
[----:B-----5:R1:W-:Y:S04]  /*6090*/  STG.E.U8 desc[UR36][R4.64+0x2], R35 ;  /* 0x0000022304007986 */ /* 0x0203e8000c101124 */
[----:B------:R1:W-:Y:S01]  /*60a0*/  STG.E.U8 desc[UR36][R4.64+0x3], R12 ;  /* 0x0000030c04007986 */ /* 0x0003e2000c101124 */
[----:B------:R-:W-:Y:S05]  /*60b0*/  @!P1 BRA `(.L_x_105) ;  /* 0xfffffffc00349947 */ /* 0x000fea000383ffff */
.L_x_104:
[----:B------:R-:W-:Y:S05]  /*60c0*/  BSYNC.RECONVERGENT B1 ;  /* 0x0000000000017941 */ /* 0x000fea0003800200 */
.L_x_103:
[----:B-1----:R-:W-:Y:S01]  /*60d0*/  IMAD.IADD R2, R31, 0x1, -R0 ;  /* 0x000000011f027824 */ /* 0x002fe200078e0a00 */
[----:B------:R-:W-:Y:S04]  /*60e0*/  BSSY.RECONVERGENT B1, `(.L_x_106) ;  /* 0x0000021000017945 */ /* 0x000fe80003800200 */
[----:B------:R-:W-:-:S13]  /*60f0*/  ISETP.GT.AND P1, PT, R2, 0x4, PT ;  /* 0x000000040200780c */ /* 0x000fda0003f24270 */
[----:B------:R-:W-:Y:S05]  /*6100*/  @!P1 BRA `(.L_x_107) ;  /* 0x0000000000789947 */ /* 0x000fea0003800000 */
[----:B------:R-:W0:Y:S01]  /*6110*/  S2UR UR5, SR_CgaCtaId ;  /* 0x00000000000579c3 */ /* 0x000e220000008800 */
[----:B------:R-:W-:Y:S01]  /*6120*/  UMOV UR4, 0x400 ;  /* 0x0000040000047882 */ /* 0x000fe20000000000 */
[----:B------:R-:W1:Y:S01]  /*6130*/  LDCU.64 UR8, c[0x0][0x398] ;  /* 0x00007300ff0877ac */ /* 0x000e620008000a00 */
[----:B--2---:R-:W-:Y:S02]  /*6140*/  VIADD R3, R0, UR46 ;  /* 0x0000002e00037c36 */ /* 0x004fe40008000000 */
[----:B---3--:R-:W-:Y:S01]  /*6150*/  IMAD.U32 R5, RZ, RZ, UR46 ;  /* 0x0000002eff057e24 */ /* 0x008fe2000f8e00ff */
[----:B------:R-:W-:-:S04]  /*6160*/  UIADD3 UR4, UPT, UPT, UR4, 0x8, URZ ;  /* 0x0000000804047890 */ /* 0x000fc8000fffe0ff */
[----:B------:R-:W-:Y:S02]  /*6170*/  IADD3 R5, PT, PT, R5, 0x4, R0 ;  /* 0x0000000405057810 */ /* 0x000fe40007ffe000 */
[----:B-1----:R-:W-:Y:S01]  /*6180*/  IADD3 R2, P0, PT, R3, UR8, RZ ;  /* 0x0000000803027c10 */ /* 0x002fe2000ff1e0ff */
[----:B0-----:R-:W-:-:S03]  /*6190*/  ULEA UR4, UR5, UR4, 0x18 ;  /* 0x0000000405047291 */ /* 0x001fc6000f8ec0ff */
[----:B------:R-:W-:Y:S02]  /*61a0*/  LEA.HI.X.SX32 R3, R3, UR9, 0x1, P0 ;  /* 0x0000000903037c11 */ /* 0x000fe400080f0eff */
[----:B------:R-:W-:-:S04]  /*61b0*/  IADD3 R4, P0, PT, R5, UR8, RZ ;  /* 0x0000000805047c10 */ /* 0x000fc8000ff1e0ff */
[----:B------:R-:W-:Y:S01]  /*61c0*/  LEA.HI.X.SX32 R5, R5, UR9, 0x1, P0 ;  /* 0x0000000905057c11 */ /* 0x000fe200080f0eff */
[----:B------:R-:W0:Y:S01]  /*61d0*/  LDS.U8 R7, [R0+UR4] ;  /* 0x0000000400077984 */ /* 0x000e220008000000 */
[----:B------:R-:W-:-:S03]  /*61e0*/  PLOP3.LUT P0, PT, PT, PT, PT, 0x8, 0x80 ;  /* 0x000000000080781c */ /* 0x000fc60003f0e170 */
[----:B------:R-:W1:Y:S04]  /*61f0*/  LDS.U8 R9, [R0+UR4+0x1] ;  /* 0x0000010400097984 */ /* 0x000e680008000000 */
[----:B------:R-:W2:Y:S04]  /*6200*/  LDS.U8 R11, [R0+UR4+0x2] ;  /* 0x00000204000b7984 */ /* 0x000ea80008000000 */
[----:B------:R-:W3:Y:S04]  /*6210*/  LDS.U8 R13, [R0+UR4+0x3] ;  /* 0x00000304000d7984 */ /* 0x000ee80008000000 */
[----:B------:R-:W4:Y:S04]  /*6220*/  LDS.U8 R15, [R0+UR4+0x4] ;  /* 0x00000404000f7984 */ /* 0x000f280008000000 */
[----:B------:R-:W5:Y:S04]  /*6230*/  LDS.U8 R21, [R0+UR4+0x5] ;  /* 0x0000050400157984 */ /* 0x000f680008000000 */
[----:B------:R-:W5:Y:S04]  /*6240*/  LDS.U8 R33, [R0+UR4+0x6] ;  /* 0x0000060400217984 */ /* 0x000f680008000000 */
[----:B------:R0:W5:Y:S02]  /*6250*/  LDS.U8 R35, [R0+UR4+0x7] ;  /* 0x0000070400237984 */ /* 0x0001640008000000 */
[----:B0-----:R-:W-:-:S02]  /*6260*/  VIADD R0, R0, 0x8 ;  /* 0x0000000800007836 */ /* 0x001fc40000000000 */
[----:B------:R0:W-:Y:S04]  /*6270*/  STG.E.U8 desc[UR36][R2.64], R7 ;  /* 0x0000000702007986 */ /* 0x0001e8000c101124 */
[----:B-1----:R0:W-:Y:S04]  /*6280*/  STG.E.U8 desc[UR36][R2.64+0x1], R9 ;  /* 0x0000010902007986 */ /* 0x0021e8000c101124 */
[----:B--2---:R0:W-:Y:S04]  /*6290*/  STG.E.U8 desc[UR36][R2.64+0x2], R11 ;  /* 0x0000020b02007986 */ /* 0x0041e8000c101124 */
[----:B---3--:R0:W-:Y:S04]  /*62a0*/  STG.E.U8 desc[UR36][R2.64+0x3], R13 ;  /* 0x0000030d02007986 */ /* 0x0081e8000c101124 */
[----:B----4-:R0:W-:Y:S04]  /*62b0*/  STG.E.U8 desc[UR36][R4.64], R15 ;  /* 0x0000000f04007986 */ /* 0x0101e8000c101124 */
[----:B-----5:R0:W-:Y:S04]  /*62c0*/  STG.E.U8 desc[UR36][R4.64+0x1], R21 ;  /* 0x0000011504007986 */ /* 0x0201e8000c101124 */
[----:B------:R0:W-:Y:S04]  /*62d0*/  STG.E.U8 desc[UR36][R4.64+0x2], R33 ;  /* 0x0000022104007986 */ /* 0x0001e8000c101124 */
[----:B------:R0:W-:Y:S02]  /*62e0*/  STG.E.U8 desc[UR36][R4.64+0x3], R35 ;  /* 0x0000032304007986 */ /* 0x0001e4000c101124 */
.L_x_107:
[----:B------:R-:W-:Y:S05]  /*62f0*/  BSYNC.RECONVERGENT B1 ;  /* 0x0000000000017941 */ /* 0x000fea0003800200 */
.L_x_106:
[----:B------:R-:W-:-:S13]  /*6300*/  ISETP.LT.OR P0, PT, R0, R31, P0 ;  /* 0x0000001f0000720c */ /* 0x000fda0000701670 */
[----:B------:R-:W-:Y:S05]  /*6310*/  @!P0 BRA `(.L_x_102) ;  /* 0x0000000000408947 */ /* 0x000fea0003800000 */
[----:B------:R-:W1:Y:S01]  /*6320*/  S2UR UR5, SR_CgaCtaId ;  /* 0x00000000000579c3 */ /* 0x000e620000008800 */
[----:B------:R-:W-:Y:S01]  /*6330*/  UMOV UR4, 0x400 ;  /* 0x0000040000047882 */ /* 0x000fe20000000000 */
[----:B0-2---:R-:W-:Y:S01]  /*6340*/  VIADD R3, R0, UR46 ;  /* 0x0000002e00037c36 */ /* 0x005fe20008000000 */
[----:B------:R-:W-:-:S04]  /*6350*/  UIADD3 UR4, UPT, UPT, UR4, 0x8, URZ ;  /* 0x0000000804047890 */ /* 0x000fc8000fffe0ff */
[----:B-1----:R-:W-:-:S09]  /*6360*/  ULEA UR4, UR5, UR4, 0x18 ;  /* 0x0000000405047291 */ /* 0x002fd2000f8ec0ff */
[----:B---3--:R-:W0:Y:S04]  /*6370*/  LDS.U8 R5, [R0+UR4] ;  /* 0x0000000400057984 */ /* 0x008e280008000000 */
[----:B------:R-:W1:Y:S04]  /*6380*/  LDS.U8 R7, [R0+UR4+0x1] ;  /* 0x0000010400077984 */ /* 0x000e680008000000 */
[----:B------:R-:W2:Y:S04]  /*6390*/  LDS.U8 R9, [R0+UR4+0x2] ;  /* 0x0000020400097984 */ /* 0x000ea80008000000 */
[----:B------:R-:W3:Y:S01]  /*63a0*/  LDS.U8 R11, [R0+UR4+0x3] ;  /* 0x00000304000b7984 */ /* 0x000ee20008000000 */
[----:B------:R-:W4:Y:S02]  /*63b0*/  LDCU.64 UR4, c[0x0][0x398] ;  /* 0x00007300ff0477ac */ /* 0x000f240008000a00 */
[----:B----4-:R-:W-:-:S04]  /*63c0*/  IADD3 R2, P0, PT, R3, UR4, RZ ;  /* 0x0000000403027c10 */ /* 0x010fc8000ff1e0ff */
[----:B------:R-:W-:-:S05]  /*63d0*/  LEA.HI.X.SX32 R3, R3, UR5, 0x1, P0 ;  /* 0x0000000503037c11 */ /* 0x000fca00080f0eff */
[----:B0-----:R4:W-:Y:S04]  /*63e0*/  STG.E.U8 desc[UR36][R2.64], R5 ;  /* 0x0000000502007986 */ /* 0x0019e8000c101124 */
[----:B-1----:R4:W-:Y:S04]  /*63f0*/  STG.E.U8 desc[UR36][R2.64+0x1], R7 ;  /* 0x0000010702007986 */ /* 0x0029e8000c101124 */
[----:B--2---:R4:W-:Y:S04]  /*6400*/  STG.E.U8 desc[UR36][R2.64+0x2], R9 ;  /* 0x0000020902007986 */ /* 0x0049e8000c101124 */
[----:B---3--:R4:W-:Y:S02]  /*6410*/  STG.E.U8 desc[UR36][R2.64+0x3], R11 ;  /* 0x0000030b02007986 */ /* 0x0089e4000c101124 */
.L_x_102:
[----:B------:R-:W-:Y:S05]  /*6420*/  BSYNC.RECONVERGENT B0 ;  /* 0x0000000000007941 */ /* 0x000fea0003800200 */
.L_x_99:
[----:B------:R-:W-:Y:S01]  /*6430*/  BAR.SYNC.DEFER_BLOCKING 0x0 ;  /* 0x0000000000007b1d */ /* 0x000fe20000010000 */
[----:B------:R-:W-:-:S13]  /*6440*/  ISETP.NE.AND P0, PT, R32, RZ, PT ;  /* 0x000000ff2000720c */ /* 0x000fda0003f05270 */
[----:B------:R-:W-:Y:S05]  /*6450*/  @P0 BRA `(.L_x_108) ;  /* 0x0000000000c00947 */ /* 0x000fea0003800000 */
[----:B------:R-:W5:Y:S01]  /*6460*/  S2UR UR5, SR_CgaCtaId ;  /* 0x00000000000579c3 */ /* 0x000f620000008800 */
[----:B------:R-:W-:Y:S01]  /*6470*/  UMOV UR4, 0x400 ;  /* 0x0000040000047882 */ /* 0x000fe20000000000 */
[----:B------:R-:W0:Y:S02]  /*6480*/  LDCU.64 UR6, c[0x0][0x3a0] ;  /* 0x00007400ff0677ac */ /* 0x000e240008000a00 */
[----:B0-----:R-:W-:Y:S02]  /*6490*/  UIMAD.WIDE.U32 UR6, UR45, 0x4, UR6 ;  /* 0x000000042d0678a5 */ /* 0x001fe4000f8e0006 */
[----:B-----5:R-:W-:-:S04]  /*64a0*/  ULEA UR4, UR5, UR4, 0x18 ;  /* 0x0000000405047291 */ /* 0x020fc8000f8ec0ff */
[----:B-1----:R-:W-:Y:S02]  /*64b0*/  IMAD.U32 R4, RZ, RZ, UR6 ;  /* 0x00000006ff047e24 */ /* 0x002fe4000f8e00ff */
[----:B--234-:R-:W-:-:S03]  /*64c0*/  IMAD.U32 R5, RZ, RZ, UR7 ;  /* 0x00000007ff057e24 */ /* 0x01cfc6000f8e00ff */
[----:B------:R-:W0:Y:S02]  /*64d0*/  LDS R7, [UR4+0x4] ;  /* 0x00000404ff077984 */ /* 0x000e240008000800 */
[----:B------:R-:W1:Y:S02]  /*64e0*/  LDCU.64 UR4, c[0x0][0x3b0] ;  /* 0x00007600ff0477ac */ /* 0x000e640008000a00 */
[----:B-1----:R-:W-:-:S06]  /*64f0*/  UIMAD.WIDE.U32 UR4, UR45, 0x4, UR4 ;  /* 0x000000042d0478a5 */ /* 0x002fcc000f8e0004 */
[----:B------:R-:W-:Y:S02]  /*6500*/  IMAD.U32 R8, RZ, RZ, UR4 ;  /* 0x00000004ff087e24 */ /* 0x000fe4000f8e00ff */
[----:B------:R-:W-:Y:S01]  /*6510*/  IMAD.U32 R9, RZ, RZ, UR5 ;  /* 0x00000005ff097e24 */ /* 0x000fe2000f8e00ff */
[----:B------:R-:W-:Y:S01]  /*6520*/  MOV R2, 0x0 ;  /* 0x0000000000027802 */ /* 0x000fe20000000f00 */
[----:B------:R-:W-:Y:S01]  /*6530*/  IMAD.U32 R0, RZ, RZ, UR45 ;  /* 0x0000002dff007e24 */ /* 0x000fe2000f8e00ff */
[----:B------:R-:W1:Y:S01]  /*6540*/  LDCU.64 UR4, c[0x4][0x40] ;  /* 0x01000800ff0477ac */ /* 0x000e620008000a00 */
[----:B0-----:R1:W-:Y:S04]  /*6550*/  STG.E desc[UR36][R4.64], R7 ;  /* 0x0000000704007986 */ /* 0x0013e8000c101924 */
[----:B------:R-:W2:Y:S01]  /*6560*/  LDG.E R11, desc[UR36][R8.64] ;  /* 0x00000024080b7981 */ /* 0x000ea2000c1e1900 */
[----:B------:R-:W0:Y:S01]  /*6570*/  LDC.64 R2, c[0x4][R2] ;  /* 0x0100000002027b82 */ /* 0x000e220000000a00 */
[----:B------:R-:W-:-:S02]  /*6580*/  UIADD3 UR6, UP0, UPT, UR38, 0x20, URZ ;  /* 0x0000002026067890 */ /* 0x000fc4000ff1e0ff */
[----:B------:R3:W-:Y:S02]  /*6590*/  STL [R1+0x20], R0 ;  /* 0x0000200001007387 */ /* 0x0007e40000100800 */
[----:B------:R-:W-:Y:S01]  /*65a0*/  UIADD3.X UR7, UPT, UPT, URZ, UR41, URZ, UP0, !UPT ;  /* 0x00000029ff077290 */ /* 0x000fe200087fe4ff */
[----:B-1----:R-:W-:Y:S02]  /*65b0*/  IMAD.U32 R4, RZ, RZ, UR4 ;  /* 0x00000004ff047e24 */ /* 0x002fe4000f8e00ff */
[----:B------:R-:W-:Y:S02]  /*65c0*/  IMAD.U32 R5, RZ, RZ, UR5 ;  /* 0x00000005ff057e24 */ /* 0x000fe4000f8e00ff */
[----:B------:R-:W-:Y:S02]  /*65d0*/  IMAD.U32 R6, RZ, RZ, UR6 ;  /* 0x00000006ff067e24 */ /* 0x000fe4000f8e00ff */
[----:B------:R-:W-:Y:S02]  /*65e0*/  IMAD.U32 R7, RZ, RZ, UR7 ;  /* 0x00000007ff077e24 */ /* 0x000fe4000f8e00ff */
[----:B--2---:R-:W-:-:S05]  /*65f0*/  VIADD R11, R11, 0x1 ;  /* 0x000000010b0b7836 */ /* 0x004fca0000000000 */
[----:B0-----:R3:W-:Y:S02]  /*6600*/  STG.E desc[UR36][R8.64], R11 ;  /* 0x0000000b08007986 */ /* 0x0017e4000c101924 */
[----:B------:R-:W-:-:S07]  /*6610*/  LEPC R20, `(.L_x_109) ;  /* 0x000000001014794e */ /* 0x000fce0000000000 */
[----:B---3--:R-:W-:Y:S05]  /*6620*/  CALL.ABS.NOINC R2 ;  /* 0x0000000002007343 */ /* 0x008fea0003c00000 */
.L_x_109:
[----:B------:R-:W0:Y:S01]  /*6630*/  S2UR UR5, SR_CgaCtaId ;  /* 0x00000000000579c3 */ /* 0x000e220000008800 */
[----:B------:R-:W-:Y:S01]  /*6640*/  UMOV UR4, 0x400 ;  /* 0x0000040000047882 */ /* 0x000fe20000000000 */
[----:B------:R-:W-:Y:S01]  /*6650*/  MOV R2, 0x0 ;  /* 0x0000000000027802 */ /* 0x000fe20000000f00 */
[----:B------:R-:W-:Y:S01]  /*6660*/  IMAD.U32 R10, RZ, RZ, UR45 ;  /* 0x0000002dff0a7e24 */ /* 0x000fe2000f8e00ff */
[----:B------:R-:W-:-:S04]  /*6670*/  UIADD3 UR6, UP0, UPT, UR38, 0x20, URZ ;  /* 0x0000002026067890 */ /* 0x000fc8000ff1e0ff */
[----:B------:R-:W-:Y:S01]  /*6680*/  STL [R1+0x20], R10 ;  /* 0x0000200a01007387 */ /* 0x000fe20000100800 */
[----:B------:R-:W1:Y:S01]  /*6690*/  LDC.64 R2, c[0x4][R2] ;  /* 0x0100000002027b82 */ /* 0x000e620000000a00 */
[----:B------:R-:W-:Y:S01]  /*66a0*/  UIADD3.X UR7, UPT, UPT, URZ, UR41, URZ, UP0, !UPT ;  /* 0x00000029ff077290 */ /* 0x000fe200087fe4ff */
[----:B------:R-:W-:-:S05]  /*66b0*/  IMAD.U32 R6, RZ, RZ, UR6 ;  /* 0x00000006ff067e24 */ /* 0x000fca000f8e00ff */
[----:B------:R-:W-:Y:S01]  /*66c0*/  IMAD.U32 R7, RZ, RZ, UR7 ;  /* 0x00000007ff077e24 */ /* 0x000fe2000f8e00ff */
[----:B0-----:R-:W-:-:S09]  /*66d0*/  ULEA UR4, UR5, UR4, 0x18 ;  /* 0x0000000405047291 */ /* 0x001fd2000f8ec0ff */
[----:B------:R-:W0:Y:S02]  /*66e0*/  LDS R0, [UR4+0x4] ;  /* 0x00000404ff007984 */ /* 0x000e240008000800 */
[----:B------:R-:W2:Y:S02]  /*66f0*/  LDCU.64 UR4, c[0x4][0x48] ;  /* 0x01000900ff0477ac */ /* 0x000ea40008000a00 */
[----:B--2---:R-:W-:Y:S02]  /*6700*/  IMAD.U32 R4, RZ, RZ, UR4 ;  /* 0x00000004ff047e24 */ /* 0x004fe4000f8e00ff */
[----:B------:R-:W-:Y:S01]  /*6710*/  IMAD.U32 R5, RZ, RZ, UR5 ;  /* 0x00000005ff057e24 */ /* 0x000fe2000f8e00ff */
[----:B0-----:R-:W0:Y:S02]  /*6720*/  F2F.F64.F32 R8, R0 ;  /* 0x0000000000087310 */ /* 0x001e240000201800 */
[----:B01----:R0:W-:Y:S04]  /*6730*/  STL.64 [R1+0x28], R8 ;  /* 0x0000280801007387 */ /* 0x0031e80000100a00 */
[----:B------:R-:W-:-:S07]  /*6740*/  LEPC R20, `(.L_x_108) ;  /* 0x000000001014794e */ /* 0x000fce0000000000 */
[----:B0-----:R-:W-:Y:S05]  /*6750*/  CALL.ABS.NOINC R2 ;  /* 0x0000000002007343 */ /* 0x001fea0003c00000 */
.L_x_108:
[----:B------:R-:W-:Y:S05]  /*6760*/  WARPSYNC.ALL ;  /* 0x0000000000007948 */ /* 0x000fea0003800000 */
[----:B0-2-4-:R-:W0:Y:S08]  /*6770*/  LDC.64 R2, c[0x4][0x10] ;  /* 0x01000400ff027b82 */ /* 0x015e300000000a00 */
[----:B------:R-:W-:Y:S06]  /*6780*/  BAR.SYNC.DEFER_BLOCKING 0x0 ;  /* 0x0000000000007b1d */ /* 0x000fec0000010000 */
[----:B------:R-:W2:Y:S01]  /*6790*/  LDCU UR4, c[0x0][0x3a8] ;  /* 0x00007500ff0477ac */ /* 0x000ea20008000800 */
[----:B0-----:R-:W2:Y:S02]  /*67a0*/  LDG.E R2, desc[UR36][R2.64] ;  /* 0x0000002402027981 */ /* 0x001ea4000c1e1900 */
[----:B--2---:R-:W-:-:S13]  /*67b0*/  ISETP.GE.AND P0, PT, R2, UR4, PT ;  /* 0x0000000402007c0c */ /* 0x004fda000bf06270 */
[----:B------:R-:W-:Y:S05]  /*67c0*/  @!P0 BRA `(.L_x_110) ;  /* 0xffffffac00d48947 */ /* 0x000fea000383ffff */
.L_x_10:
[----:B------:R-:W-:Y:S01]  /*67d0*/  MOV R2, 0x8 ;  /* 0x0000000800027802 */ /* 0x000fe20000000f00 */
[----:B-1----:R-:W-:Y:S02]  /*67e0*/  IMAD.U32 R4, RZ, RZ, UR38 ;  /* 0x00000026ff047e24 */ /* 0x002fe4000f8e00ff */
[----:B---3--:R-:W-:Y:S01]  /*67f0*/  IMAD.U32 R5, RZ, RZ, UR41 ;  /* 0x00000029ff057e24 */ /* 0x008fe2000f8e00ff */
[----:B------:R0:W1:Y:S06]  /*6800*/  LDC.64 R6, c[0x4][R2] ;  /* 0x0100000002067b82 */ /* 0x00006c0000000a00 */
[----:B------:R-:W-:-:S07]  /*6810*/  LEPC R20, `(.L_x_111) ;  /* 0x000000001014794e */ /* 0x000fce0000000000 */
[----:B01----:R-:W-:Y:S05]  /*6820*/  CALL.ABS.NOINC R6 ;  /* 0x0000000006007343 */ /* 0x003fea0003c00000 */
.L_x_111:
[----:B------:R-:W0:Y:S01]  /*6830*/  LDC.64 R2, c[0x4][R2] ;  /* 0x0100000002027b82 */ /* 0x000e220000000a00 */
[----:B------:R-:W-:-:S04]  /*6840*/  UIADD3 UR4, UP0, UPT, UR38, 0x10, URZ ;  /* 0x0000001026047890 */ /* 0x000fc8000ff1e0ff */
[----:B------:R-:W-:Y:S02]  /*6850*/  UIADD3.X UR5, UPT, UPT, URZ, UR41, URZ, UP0, !UPT ;  /* 0x00000029ff057290 */ /* 0x000fe400087fe4ff */
[----:B------:R-:W-:-:S04]  /*6860*/  IMAD.U32 R4, RZ, RZ, UR4 ;  /* 0x00000004ff047e24 */ /* 0x000fc8000f8e00ff */
[----:B------:R-:W-:-:S07]  /*6870*/  IMAD.U32 R5, RZ, RZ, UR5 ;  /* 0x00000005ff057e24 */ /* 0x000fce000f8e00ff */
[----:B------:R-:W-:-:S07]  /*6880*/  LEPC R20, `(.L_x_112) ;  /* 0x000000001014794e */ /* 0x000fce0000000000 */
[----:B0-----:R-:W-:Y:S05]  /*6890*/  CALL.ABS.NOINC R2 ;  /* 0x0000000002007343 */ /* 0x001fea0003c00000 */
.L_x_112:
[----:B------:R-:W-:Y:S05]  /*68a0*/  WARPSYNC.ALL ;  /* 0x0000000000007948 */ /* 0x000fea0003800000 */
[----:B------:R-:W-:Y:S06]  /*68b0*/  BAR.SYNC.DEFER_BLOCKING 0x0 ;  /* 0x0000000000007b1d */ /* 0x000fec0000010000 */
[----:B------:R-:W-:Y:S05]  /*68c0*/  EXIT ;  /* 0x000000000000794d */ /* 0x000fea0003800000 */
.L_x_113:
[----:B------:R-:W-:-:S00]  /*68d0*/  BRA `(.L_x_113) ;  /* 0xfffffffc00fc7947 */ /* 0x000fc0000383ffff */
[----:B------:R-:W-:-:S00]  /*68e0*/  NOP ;  /* 0x0000000000007918 */ /* 0x000fc00000000000 */
        /* <DEDUP_REMOVED lines=9> */
.L_x_114:


//--------------------- .nv.global.init           --------------------------
	.section	.nv.global.init,"aw",@progbits
	.align	4
.nv.global.init:
	.type		nodes,@object
	.size		nodes,(gridSize - nodes)
nodes:
        /*0000*/ 	.byte	0x10, 0x00, 0x00, 0x00
	.type		gridSize,@object
	.size		gridSize,(blockSize - gridSize)
gridSize:
        /*0004*/ 	.byte	0x04, 0x00, 0x00, 0x00
	.type		blockSize,@object
	.size		blockSize,($str$3 - blockSize)
blockSize:
        /*0008*/ 	.byte	0x04, 0x00, 0x00, 0x00
	.type		$str$3,@object
	.size		$str$3,($str - $str$3)
$str$3:
        /*000c*/ 	.byte	0x20, 0x62, 0x65, 0x73, 0x74, 0x20, 0x65, 0x6e, 0x65, 0x72, 0x67, 0x79, 0x20, 0x66, 0x72, 0x6f
        /*001c*/ 	.byte	0x6d, 0x20, 0x64, 0x65, 0x76, 0x69, 0x63, 0x65, 0x20, 0x6f, 0x6e, 0x20, 0x25, 0x64, 0x20, 0x69
        /*002c*/ 	.byte	0x73, 0x20, 0x25, 0x66, 0x20, 0x0a, 0x00
	.type		$str,@object
	.size		$str,($str$1 - $str)
$str:
        /*0033*/ 	.byte	0x65, 0x6e, 0x65, 0x72, 0x67, 0x79, 0x20, 0x61, 0x66, 0x74, 0x65, 0x72, 0x20, 0x63, 0x6f, 0x6d
        /*0043*/ 	.byte	0x70, 0x6c, 0x65, 0x74, 0x69, 0x6f, 0x6e, 0x20, 0x6f, 0x69, 0x66, 0x20, 0x73, 0x74, 0x72, 0x61
        /*0053*/ 	.byte	0x69, 0x67, 0x68, 0x74, 0x20, 0x73, 0x65, 0x61, 0x72, 0x63, 0x68, 0x20, 0x69, 0x73, 0x20, 0x25
        /*0063*/ 	.byte	0x66, 0x20, 0x6f, 0x6e, 0x20, 0x25, 0x64, 0x0a, 0x00
	.type		$str$1,@object
	.size		$str$1,($str$2 - $str$1)
$str$1:
        /*006c*/ 	.byte	0x62, 0x65, 0x73, 0x74, 0x20, 0x65, 0x6e, 0x65, 0x72, 0x67, 0x79, 0x20, 0x61, 0x66, 0x74, 0x65
        /*007c*/ 	.byte	0x72, 0x20, 0x63, 0x6f, 0x6d, 0x70, 0x6c, 0x65, 0x74, 0x69, 0x6f, 0x6e, 0x20, 0x6f, 0x66, 0x20
        /*008c*/ 	.byte	0x73, 0x74, 0x72, 0x61, 0x69, 0x67, 0x68, 0x74, 0x20, 0x73, 0x65, 0x61, 0x72, 0x63, 0x68, 0x20
        /*009c*/ 	.byte	0x69, 0x73, 0x20, 0x25, 0x66, 0x20, 0x6f, 0x6e, 0x20, 0x25, 0x64, 0x20, 0x0a, 0x00
	.type		$str$2,@object
	.size		$str$2,(.L_6 - $str$2)
$str$2:
        /*00aa*/ 	.byte	0x6e, 0x65, 0x77, 0x20, 0x73, 0x6f, 0x6c, 0x20, 0x67, 0x65, 0x6e, 0x65, 0x72, 0x61, 0x74, 0x65
        /*00ba*/ 	.byte	0x64, 0x20, 0x6f, 0x6e, 0x20, 0x64, 0x65, 0x76, 0x69, 0x63, 0x65, 0x20, 0x61, 0x6e, 0x64, 0x20
        /*00ca*/ 	.byte	0x73, 0x74, 0x6f, 0x72, 0x65, 0x64, 0x20, 0x69, 0x6e, 0x20, 0x62, 0x75, 0x66, 0x66, 0x65, 0x72
        /*00da*/ 	.byte	0x20, 0x66, 0x6f, 0x72, 0x20, 0x62, 0x6c, 0x6f, 0x63, 0x6b, 0x20, 0x25, 0x64, 0x20, 0x0a, 0x00
.L_6:


//--------------------- .nv.shared._Z6searchPfiiPbS0_S_iPiS1_ --------------------------
	.section	.nv.shared._Z6searchPfiiPbS0_S_iPiS1_,"aw",@nobits
	.sectionflags	@""
	.align	4
.nv.shared._Z6searchPfiiPbS0_S_iPiS1_:
	.zero		1184


//--------------------- .nv.shared.reserved.0     --------------------------
	.section	.nv.shared.reserved.0,"aw",@nobits
	.weak		__nv_reservedSMEM_offset_0_alias
	.size		__nv_reservedSMEM_offset_0_alias, 0, 64
	.other		__nv_reservedSMEM_offset_0_alias,@"STO_CUDA_RESERVED_SHARED STV_DEFAULT"
__nv_reservedSMEM_offset_0_alias:
	.zero		0
	.zero		64


//--------------------- .nv.global                --------------------------
	.section	.nv.global,"aw",@nobits
	.align	4
.nv.global:
	.type		count,@object
	.size		count,(.L_0 - count)
count:
	.zero		4
.L_0:


//--------------------- .nv.constant0._Z6searchPfiiPbS0_S_iPiS1_ --------------------------
	.section	.nv.constant0._Z6searchPfiiPbS0_S_iPiS1_,"a",@progbits
	.sectionflags	@""
	.align	4
.nv.constant0._Z6searchPfiiPbS0_S_iPiS1_:
	.zero		960


//--------------------- SYMBOLS --------------------------

	.type		.nv.reservedSmem.offset0,@object
	.size		.nv.reservedSmem.offset0,0x4
	.type		.nv.reservedSmem.cap,@object
	.size		.nv.reservedSmem.cap,0x4
	.type		vprintf,@function
	.type		free,@function
